	.target	sm_100a

	.elftype	@"ET_EXEC"


//--------------------- .note.nv.tkinfo           --------------------------
	.section	.note.nv.tkinfo,"",@"SHT_NOTE"
	.sectionflags	@"SHF_NOTE_NV_TKINFO"
	.tkinfo
        /*0018*/ 	.word	0x00000002
        /*0030*/ 	.string	""
        /*0030*/ 	.string	"ptxas"
        /*0030*/ 	.string	"Cuda compilation tools, release 13.0, V13.0.88"
        /*0030*/ 	.string	"Build cuda_13.0.r13.0/compiler.36424714_0"
        /*0030*/ 	.string	"-arch sm_100a -m 64 "



//--------------------- .note.nv.cuinfo           --------------------------
	.section	.note.nv.cuinfo,"",@"SHT_NOTE"
	.sectionflags	@"SHF_NOTE_NV_CUINFO"
        /*0018*/ 	.short	0x0002
        /*001a*/ 	.short	0x0064
        /*001c*/ 	.short	0x0082
	.zero		2


//--------------------- .nv.info                  --------------------------
	.section	.nv.info,"",@"SHT_CUDA_INFO"
	.align	4


	//----- nvinfo : EIATTR_REGCOUNT
	.align		4
        /*0000*/ 	.byte	0x04, 0x2f
        /*0002*/ 	.short	(.L_19 - .L_18)
	.align		4
.L_18:
        /*0004*/ 	.word	index@(_ZN7cutlass13device_kernelINS_4conv6kernel13ConvUniversalINS1_16ConvProblemShapeILNS1_8OperatorE0ELi2EEENS1_10collective14CollectiveConvINS1_47MainloopSm100TmaUmmaWarpSpecializedImplicitGemmILS5_0ELi13ELi2ELi1ELi2EN4cute5tupleIJNSA_1CILi2EEENSC_ILi1EEESE_EEEEENSB_IJNSC_ILi64EEESH_NSB_IJSH_EEEEEENS_10bfloat16_tESK_NSA_8TiledMMAINSA_8MMA_AtomIJNSA_20SM100_MMA_F16BF16_SSISK_SK_fLi64ELi64ELNSA_4UMMA5MajorE0ELSP_0ELNSO_7ScaleInE0ELSQ_0EEEEEENSA_6LayoutINSB_IJSE_SE_SE_EEENSB_IJNSC_ILi0EEESV_SV_EEEEENSB_IJNSA_10UnderscoreESY_SY_EEEEENS7_6detail27Sm100ImplicitGemmTileTraitsINSA_20SM90_TMA_LOAD_IM2COLENSA_14ComposedLayoutINSA_7SwizzleILi3ELi4ELi3EEENSA_18smem_ptr_flag_bitsILi16EEENST_INSB_IJNSC_ILi8EEESH_EEENSB_IJSH_SE_EEEEEEEvEENS12_INSA_23SM90_TMA_LOAD_MULTICASTES1D_vEEEENS_8epilogue10collective18CollectiveEpilogueINS1I_23Sm100TmaWarpSpecializedILi3ELi2ELi16ELb1ELb0EEEJSJ_NSB_IJNST_ISH_SE_EENST_INSC_ILi32EEESE_EEEEESK_NSB_IJNSB_IJlllEEESE_SV_EEESK_S1S_NS1I_6fusion15FusionCallbacksIS1M_NS1T_17LinearCombinationISK_fSK_fLNS_15FloatRoundStyleE2EEESJ_S1Q_JEEENSA_5SM1004TMEM4LOAD26SM100_TMEM_LOAD_16dp256b4xES13_NS14_INS15_ILi2ELi4ELi3EEES18_NST_INSB_IJS19_S1O_EEENSB_IJS1O_SE_EEEEEEENSA_17SM75_U32x4_LDSM_NENSA_21SM90_TMA_STORE_IM2COLES27_NSA_17SM90_U32x4_STSM_NENSA_39AutoVectorizingCopyWithAssumedAlignmentILi128EEEEEEvvEEEEvNT_6ParamsE)
        /*0008*/ 	.word	0x00000047


	//----- nvinfo : EIATTR_FRAME_SIZE
	.align		4
.L_19:
        /*000c*/ 	.byte	0x04, 0x11
        /*000e*/ 	.short	(.L_21 - .L_20)
	.align		4
.L_20:
        /*0010*/ 	.word	index@($__internal_2_$__cuda_sm10x_tcgen05_guardrail_trap_unallocated_columns_being_dealloced)
        /*0014*/ 	.word	0x00000008


	//----- nvinfo : EIATTR_FRAME_SIZE
	.align		4
.L_21:
        /*0018*/ 	.byte	0x04, 0x11
        /*001a*/ 	.short	(.L_23 - .L_22)
	.align		4
.L_22:
        /*001c*/ 	.word	index@($__internal_1_$__cuda_sm10x_tcgen05_guardrail_trap_phase_invalid_during_alloc)
        /*0020*/ 	.word	0x00000008


	//----- nvinfo : EIATTR_FRAME_SIZE
	.align		4
.L_23:
        /*0024*/ 	.byte	0x04, 0x11
        /*0026*/ 	.short	(.L_25 - .L_24)
	.align		4
.L_24:
        /*0028*/ 	.word	index@($__internal_0_$__cuda_sm10x_tcgen05_guardrail_trap_col_being_dealloced_not_returned_by_alloc)
        /*002c*/ 	.word	0x00000008


	//----- nvinfo : EIATTR_FRAME_SIZE
	.align		4
.L_25:
        /*0030*/ 	.byte	0x04, 0x11
        /*0032*/ 	.short	(.L_27 - .L_26)
	.align		4
.L_26:
        /*0034*/ 	.word	index@(_ZN7cutlass13device_kernelINS_4conv6kernel13ConvUniversalINS1_16ConvProblemShapeILNS1_8OperatorE0ELi2EEENS1_10collective14CollectiveConvINS1_47MainloopSm100TmaUmmaWarpSpecializedImplicitGemmILS5_0ELi13ELi2ELi1ELi2EN4cute5tupleIJNSA_1CILi2EEENSC_ILi1EEESE_EEEEENSB_IJNSC_ILi64EEESH_NSB_IJSH_EEEEEENS_10bfloat16_tESK_NSA_8TiledMMAINSA_8MMA_AtomIJNSA_20SM100_MMA_F16BF16_SSISK_SK_fLi64ELi64ELNSA_4UMMA5MajorE0ELSP_0ELNSO_7ScaleInE0ELSQ_0EEEEEENSA_6LayoutINSB_IJSE_SE_SE_EEENSB_IJNSC_ILi0EEESV_SV_EEEEENSB_IJNSA_10UnderscoreESY_SY_EEEEENS7_6detail27Sm100ImplicitGemmTileTraitsINSA_20SM90_TMA_LOAD_IM2COLENSA_14ComposedLayoutINSA_7SwizzleILi3ELi4ELi3EEENSA_18smem_ptr_flag_bitsILi16EEENST_INSB_IJNSC_ILi8EEESH_EEENSB_IJSH_SE_EEEEEEEvEENS12_INSA_23SM90_TMA_LOAD_MULTICASTES1D_vEEEENS_8epilogue10collective18CollectiveEpilogueINS1I_23Sm100TmaWarpSpecializedILi3ELi2ELi16ELb1ELb0EEEJSJ_NSB_IJNST_ISH_SE_EENST_INSC_ILi32EEESE_EEEEESK_NSB_IJNSB_IJlllEEESE_SV_EEESK_S1S_NS1I_6fusion15FusionCallbacksIS1M_NS1T_17LinearCombinationISK_fSK_fLNS_15FloatRoundStyleE2EEESJ_S1Q_JEEENSA_5SM1004TMEM4LOAD26SM100_TMEM_LOAD_16dp256b4xES13_NS14_INS15_ILi2ELi4ELi3EEES18_NST_INSB_IJS19_S1O_EEENSB_IJS1O_SE_EEEEEEENSA_17SM75_U32x4_LDSM_NENSA_21SM90_TMA_STORE_IM2COLES27_NSA_17SM90_U32x4_STSM_NENSA_39AutoVectorizingCopyWithAssumedAlignmentILi128EEEEEEvvEEEEvNT_6ParamsE)
        /*0038*/ 	.word	0x00000008


	//----- nvinfo : EIATTR_MIN_STACK_SIZE
	.align		4
.L_27:
        /*003c*/ 	.byte	0x04, 0x12
        /*003e*/ 	.short	(.L_29 - .L_28)
	.align		4
.L_28:
        /*0040*/ 	.word	index@(_ZN7cutlass13device_kernelINS_4conv6kernel13ConvUniversalINS1_16ConvProblemShapeILNS1_8OperatorE0ELi2EEENS1_10collective14CollectiveConvINS1_47MainloopSm100TmaUmmaWarpSpecializedImplicitGemmILS5_0ELi13ELi2ELi1ELi2EN4cute5tupleIJNSA_1CILi2EEENSC_ILi1EEESE_EEEEENSB_IJNSC_ILi64EEESH_NSB_IJSH_EEEEEENS_10bfloat16_tESK_NSA_8TiledMMAINSA_8MMA_AtomIJNSA_20SM100_MMA_F16BF16_SSISK_SK_fLi64ELi64ELNSA_4UMMA5MajorE0ELSP_0ELNSO_7ScaleInE0ELSQ_0EEEEEENSA_6LayoutINSB_IJSE_SE_SE_EEENSB_IJNSC_ILi0EEESV_SV_EEEEENSB_IJNSA_10UnderscoreESY_SY_EEEEENS7_6detail27Sm100ImplicitGemmTileTraitsINSA_20SM90_TMA_LOAD_IM2COLENSA_14ComposedLayoutINSA_7SwizzleILi3ELi4ELi3EEENSA_18smem_ptr_flag_bitsILi16EEENST_INSB_IJNSC_ILi8EEESH_EEENSB_IJSH_SE_EEEEEEEvEENS12_INSA_23SM90_TMA_LOAD_MULTICASTES1D_vEEEENS_8epilogue10collective18CollectiveEpilogueINS1I_23Sm100TmaWarpSpecializedILi3ELi2ELi16ELb1ELb0EEEJSJ_NSB_IJNST_ISH_SE_EENST_INSC_ILi32EEESE_EEEEESK_NSB_IJNSB_IJlllEEESE_SV_EEESK_S1S_NS1I_6fusion15FusionCallbacksIS1M_NS1T_17LinearCombinationISK_fSK_fLNS_15FloatRoundStyleE2EEESJ_S1Q_JEEENSA_5SM1004TMEM4LOAD26SM100_TMEM_LOAD_16dp256b4xES13_NS14_INS15_ILi2ELi4ELi3EEES18_NST_INSB_IJS19_S1O_EEENSB_IJS1O_SE_EEEEEEENSA_17SM75_U32x4_LDSM_NENSA_21SM90_TMA_STORE_IM2COLES27_NSA_17SM90_U32x4_STSM_NENSA_39AutoVectorizingCopyWithAssumedAlignmentILi128EEEEEEvvEEEEvNT_6ParamsE)
        /*0044*/ 	.word	0x00000008
.L_29:


//--------------------- .nv.compat                --------------------------
	.section	.nv.compat,"",@"SHT_CUDA_COMPAT_INFO"
	.align	4
        /*0000*/ 	.byte	0x02, 0x09, 0x01, 0x00, 0x02, 0x02, 0x02, 0x00, 0x02, 0x05, 0x05, 0x00, 0x03, 0x07, 0x01, 0x01
        /*0010*/ 	.byte	0x02, 0x03, 0x01, 0x00, 0x02, 0x06, 0x01, 0x00, 0x04, 0x0b, 0x08, 0x00, 0x09, 0x00, 0x00, 0x00
        /*0020*/ 	.byte	0x00, 0x00, 0x00, 0x00


//--------------------- .nv.info._ZN7cutlass13device_kernelINS_4conv6kernel13ConvUniversalINS1_16ConvProblemShapeILNS1_8OperatorE0ELi2EEENS1_10collective14CollectiveConvINS1_47MainloopSm100TmaUmmaWarpSpecializedImplicitGemmILS5_0ELi13ELi2ELi1ELi2EN4cute5tupleIJNSA_1CILi2EEENSC_ILi1EEESE_EEEEENSB_IJNSC_ILi64EEESH_NSB_IJSH_EEEEEENS_10bfloat16_tESK_NSA_8TiledMMAINSA_8MMA_AtomIJNSA_20SM100_MMA_F16BF16_SSISK_SK_fLi64ELi64ELNSA_4UMMA5MajorE0ELSP_0ELNSO_7ScaleInE0ELSQ_0EEEEEENSA_6LayoutINSB_IJSE_SE_SE_EEENSB_IJNSC_ILi0EEESV_SV_EEEEENSB_IJNSA_10UnderscoreESY_SY_EEEEENS7_6detail27Sm100ImplicitGemmTileTraitsINSA_20SM90_TMA_LOAD_IM2COLENSA_14ComposedLayoutINSA_7SwizzleILi3ELi4ELi3EEENSA_18smem_ptr_flag_bitsILi16EEENST_INSB_IJNSC_ILi8EEESH_EEENSB_IJSH_SE_EEEEEEEvEENS12_INSA_23SM90_TMA_LOAD_MULTICASTES1D_vEEEENS_8epilogue10collective18CollectiveEpilogueINS1I_23Sm100TmaWarpSpecializedILi3ELi2ELi16ELb1ELb0EEEJSJ_NSB_IJNST_ISH_SE_EENST_INSC_ILi32EEESE_EEEEESK_NSB_IJNSB_IJlllEEESE_SV_EEESK_S1S_NS1I_6fusion15FusionCallbacksIS1M_NS1T_17LinearCombinationISK_fSK_fLNS_15FloatRoundStyleE2EEESJ_S1Q_JEEENSA_5SM1004TMEM4LOAD26SM100_TMEM_LOAD_16dp256b4xES13_NS14_INS15_ILi2ELi4ELi3EEES18_NST_INSB_IJS19_S1O_EEENSB_IJS1O_SE_EEEEEEENSA_17SM75_U32x4_LDSM_NENSA_21SM90_TMA_STORE_IM2COLES27_NSA_17SM90_U32x4_STSM_NENSA_39AutoVectorizingCopyWithAssumedAlignmentILi128EEEEEEvvEEEEvNT_6ParamsE --------------------------
	.section	.nv.info._ZN7cutlass13device_kernelINS_4conv6kernel13ConvUniversalINS1_16ConvProblemShapeILNS1_8OperatorE0ELi2EEENS1_10collective14CollectiveConvINS1_47MainloopSm100TmaUmmaWarpSpecializedImplicitGemmILS5_0ELi13ELi2ELi1ELi2EN4cute5tupleIJNSA_1CILi2EEENSC_ILi1EEESE_EEEEENSB_IJNSC_ILi64EEESH_NSB_IJSH_EEEEEENS_10bfloat16_tESK_NSA_8TiledMMAINSA_8MMA_AtomIJNSA_20SM100_MMA_F16BF16_SSISK_SK_fLi64ELi64ELNSA_4UMMA5MajorE0ELSP_0ELNSO_7ScaleInE0ELSQ_0EEEEEENSA_6LayoutINSB_IJSE_SE_SE_EEENSB_IJNSC_ILi0EEESV_SV_EEEEENSB_IJNSA_10UnderscoreESY_SY_EEEEENS7_6detail27Sm100ImplicitGemmTileTraitsINSA_20SM90_TMA_LOAD_IM2COLENSA_14ComposedLayoutINSA_7SwizzleILi3ELi4ELi3EEENSA_18smem_ptr_flag_bitsILi16EEENST_INSB_IJNSC_ILi8EEESH_EEENSB_IJSH_SE_EEEEEEEvEENS12_INSA_23SM90_TMA_LOAD_MULTICASTES1D_vEEEENS_8epilogue10collective18CollectiveEpilogueINS1I_23Sm100TmaWarpSpecializedILi3ELi2ELi16ELb1ELb0EEEJSJ_NSB_IJNST_ISH_SE_EENST_INSC_ILi32EEESE_EEEEESK_NSB_IJNSB_IJlllEEESE_SV_EEESK_S1S_NS1I_6fusion15FusionCallbacksIS1M_NS1T_17LinearCombinationISK_fSK_fLNS_15FloatRoundStyleE2EEESJ_S1Q_JEEENSA_5SM1004TMEM4LOAD26SM100_TMEM_LOAD_16dp256b4xES13_NS14_INS15_ILi2ELi4ELi3EEES18_NST_INSB_IJS19_S1O_EEENSB_IJS1O_SE_EEEEEEENSA_17SM75_U32x4_LDSM_NENSA_21SM90_TMA_STORE_IM2COLES27_NSA_17SM90_U32x4_STSM_NENSA_39AutoVectorizingCopyWithAssumedAlignmentILi128EEEEEEvvEEEEvNT_6ParamsE,"",@"SHT_CUDA_INFO"
	.sectionflags	@""
	.align	4


	//----- nvinfo : EIATTR_CUDA_API_VERSION
	.align		4
        /*0000*/ 	.byte	0x04, 0x37
        /*0002*/ 	.short	(.L_31 - .L_30)
.L_30:
        /*0004*/ 	.word	0x00000082


	//----- nvinfo : EIATTR_KPARAM_INFO
	.align		4
.L_31:
        /*0008*/ 	.byte	0x04, 0x17
        /*000a*/ 	.short	(.L_33 - .L_32)
.L_32:
        /*000c*/ 	.word	0x00000000
        /*0010*/ 	.short	0x0000
        /*0012*/ 	.short	0x0000
        /*0014*/ 	.byte	0x00, 0xf0, 0x01, 0x20


	//----- nvinfo : EIATTR_AT_ENTRY_FRAGMENTS
	.align		4
.L_33:
        /*0018*/ 	.byte	0x04, 0x4f
        /*001a*/ 	.short	(.L_35 - .L_34)


	//   ....[0]....
.L_34:
        /*001c*/ 	.word	0x00000006


	//----- nvinfo : EIATTR_RESERVED_SMEM_USED
	.align		4
.L_35:
        /*0020*/ 	.byte	0x01, 0x41
	.zero		2


	//----- nvinfo : EIATTR_SPARSE_MMA_MASK
	.align		4
        /*0024*/ 	.byte	0x03, 0x50
        /*0026*/ 	.short	0x0000


	//----- nvinfo : EIATTR_TCGEN05_1CTA_USED
	.align		4
        /*0028*/ 	.byte	0x01, 0x51
	.zero		2


	//----- nvinfo : EIATTR_MAXREG_COUNT
	.align		4
        /*002c*/ 	.byte	0x03, 0x1b
        /*002e*/ 	.short	0x00ff


	//----- nvinfo : EIATTR_NUM_BARRIERS
	.align		4
        /*0030*/ 	.byte	0x02, 0x4c
        /*0032*/ 	.byte	0x07
	.zero		1


	//----- nvinfo : EIATTR_EXTERNS
	.align		4
        /*0034*/ 	.byte	0x04, 0x0f
        /*0036*/ 	.short	(.L_37 - .L_36)


	//   ....[0]....
	.align		4
.L_36:
        /*0038*/ 	.word	index@(__assertfail)


	//----- nvinfo : EIATTR_MERCURY_ISA_VERSION
	.align		4
.L_37:
        /*003c*/ 	.byte	0x03, 0x5f
        /*003e*/ 	.short	0x0101


	//----- nvinfo : EIATTR_INT_WARP_WIDE_INSTR_OFFSETS
	.align		4
        /*0040*/ 	.byte	0x04, 0x31
        /*0042*/ 	.short	(.L_39 - .L_38)


	//   ....[0]....
.L_38:
        /*0044*/ 	.word	0x00004220


	//   ....[1]....
        /*0048*/ 	.word	0x00004240


	//   ....[2]....
        /*004c*/ 	.word	0x00004270


	//   ....[3]....
        /*0050*/ 	.word	0x00004ee0


	//   ....[4]....
        /*0054*/ 	.word	0x00005020


	//   ....[5]....
        /*0058*/ 	.word	0x00005120


	//   ....[6]....
        /*005c*/ 	.word	0x00005220


	//----- nvinfo : EIATTR_COOP_GROUP_MASK_REGIDS
	.align		4
.L_39:
        /*0060*/ 	.byte	0x04, 0x29
        /*0062*/ 	.short	(.L_41 - .L_40)


	//   ....[0]....
.L_40:
        /*0064*/ 	.word	0xffffffff


	//   ....[1]....
        /*0068*/ 	.word	0xffffffff


	//   ....[2]....
        /*006c*/ 	.word	0xffffffff


	//   ....[3]....
        /*0070*/ 	.word	0xffffffff


	//   ....[4]....
        /*0074*/ 	.word	0xffffffff


	//   ....[5]....
        /*0078*/ 	.word	0xffffffff


	//   ....[6]....
        /*007c*/ 	.word	0xffffffff


	//   ....[7]....
        /*0080*/ 	.word	0xffffffff


	//   ....[8]....
        /*0084*/ 	.word	0xffffffff


	//   ....[9]....
        /*0088*/ 	.word	0xffffffff


	//   ....[10]....
        /*008c*/ 	.word	0xffffffff


	//   ....[11]....
        /*0090*/ 	.word	0xffffffff


	//   ....[12]....
        /*0094*/ 	.word	0xffffffff


	//----- nvinfo : EIATTR_COOP_GROUP_INSTR_OFFSETS
	.align		4
.L_41:
        /*0098*/ 	.byte	0x04, 0x28
        /*009a*/ 	.short	(.L_43 - .L_42)


	//   ....[0]....
.L_42:
        /*009c*/ 	.word	0x00000090


	//   ....[1]....
        /*00a0*/ 	.word	0x00000500


	//   ....[2]....
        /*00a4*/ 	.word	0x000007e0


	//   ....[3]....
        /*00a8*/ 	.word	0x00000960


	//   ....[4]....
        /*00ac*/ 	.word	0x00000a60


	//   ....[5]....
        /*00b0*/ 	.word	0x00000bb0


	//   ....[6]....
        /*00b4*/ 	.word	0x00000db0


	//   ....[7]....
        /*00b8*/ 	.word	0x00002420


	//   ....[8]....
        /*00bc*/ 	.word	0x00003540


	//   ....[9]....
        /*00c0*/ 	.word	0x00003750


	//   ....[10]....
        /*00c4*/ 	.word	0x00003780


	//   ....[11]....
        /*00c8*/ 	.word	0x00004100


	//   ....[12]....
        /*00cc*/ 	.word	0x00004340


	//----- nvinfo : EIATTR_VRC_CTA_INIT_COUNT
	.align		4
.L_43:
        /*00d0*/ 	.byte	0x02, 0x4a
        /*00d2*/ 	.byte	0x80
	.zero		1


	//----- nvinfo : EIATTR_SYSCALL_OFFSETS
	.align		4
        /*00d4*/ 	.byte	0x04, 0x46
        /*00d6*/ 	.short	(.L_45 - .L_44)


	//   ....[0]....
.L_44:
        /*00d8*/ 	.word	0x00005f70


	//   ....[1]....
        /*00dc*/ 	.word	0x00006060


	//   ....[2]....
        /*00e0*/ 	.word	0x000069a0


	//   ....[3]....
        /*00e4*/ 	.word	0x00007310


	//----- nvinfo : EIATTR_MBARRIER_INSTR_OFFSETS
	.align		4
.L_45:
        /*00e8*/ 	.byte	0x04, 0x39
        /*00ea*/ 	.short	(.L_47 - .L_46)


	//   ....[0]....
.L_46:
        /*00ec*/ 	.word	0x00000620
        /*00f0*/ 	.word	0x000000ff
        /*00f4*/ 	.word	0x00000000
        /*00f8*/ 	.short	0x0100
        /*00fa*/ 	.byte	0x04
	.zero		1


	//   ....[1]....
        /*00fc*/ 	.word	0x00000630
        /*0100*/ 	.word	0x000000ff
        /*0104*/ 	.word	0x00000068
        /*0108*/ 	.short	0x0100
        /*010a*/ 	.byte	0x04
	.zero		1


	//   ....[2]....
        /*010c*/ 	.word	0x00000640
        /*0110*/ 	.word	0x000000ff
        /*0114*/ 	.word	0x00000008
        /*0118*/ 	.short	0x0100
        /*011a*/ 	.byte	0x04
	.zero		1


	//   ....[3]....
        /*011c*/ 	.word	0x00000650
        /*0120*/ 	.word	0x000000ff
        /*0124*/ 	.word	0x00000070
        /*0128*/ 	.short	0x0100
        /*012a*/ 	.byte	0x04
	.zero		1


	//   ....[4]....
        /*012c*/ 	.word	0x00000660
        /*0130*/ 	.word	0x000000ff
        /*0134*/ 	.word	0x00000010
        /*0138*/ 	.short	0x0100
        /*013a*/ 	.byte	0x04
	.zero		1


	//   ....[5]....
        /*013c*/ 	.word	0x00000670
        /*0140*/ 	.word	0x000000ff
        /*0144*/ 	.word	0x00000078
        /*0148*/ 	.short	0x0100
        /*014a*/ 	.byte	0x04
	.zero		1


	//   ....[6]....
        /*014c*/ 	.word	0x00000680
        /*0150*/ 	.word	0x000000ff
        /*0154*/ 	.word	0x00000018
        /*0158*/ 	.short	0x0100
        /*015a*/ 	.byte	0x04
	.zero		1


	//   ....[7]....
        /*015c*/ 	.word	0x00000690
        /*0160*/ 	.word	0x000000ff
        /*0164*/ 	.word	0x00000080
        /*0168*/ 	.short	0x0100
        /*016a*/ 	.byte	0x04
	.zero		1


	//   ....[8]....
        /*016c*/ 	.word	0x000006a0
        /*0170*/ 	.word	0x000000ff
        /*0174*/ 	.word	0x00000020
        /*0178*/ 	.short	0x0100
        /*017a*/ 	.byte	0x04
	.zero		1


	//   ....[9]....
        /*017c*/ 	.word	0x000006b0
        /*0180*/ 	.word	0x000000ff
        /*0184*/ 	.word	0x00000088
        /*0188*/ 	.short	0x0100
        /*018a*/ 	.byte	0x04
	.zero		1


	//   ....[10]....
        /*018c*/ 	.word	0x000006c0
        /*0190*/ 	.word	0x000000ff
        /*0194*/ 	.word	0x00000028
        /*0198*/ 	.short	0x0100
        /*019a*/ 	.byte	0x04
	.zero		1


	//   ....[11]....
        /*019c*/ 	.word	0x000006d0
        /*01a0*/ 	.word	0x000000ff
        /*01a4*/ 	.word	0x00000090
        /*01a8*/ 	.short	0x0100
        /*01aa*/ 	.byte	0x04
	.zero		1


	//   ....[12]....
        /*01ac*/ 	.word	0x000006e0
        /*01b0*/ 	.word	0x000000ff
        /*01b4*/ 	.word	0x00000030
        /*01b8*/ 	.short	0x0100
        /*01ba*/ 	.byte	0x04
	.zero		1


	//   ....[13]....
        /*01bc*/ 	.word	0x000006f0
        /*01c0*/ 	.word	0x000000ff
        /*01c4*/ 	.word	0x00000098
        /*01c8*/ 	.short	0x0100
        /*01ca*/ 	.byte	0x04
	.zero		1


	//   ....[14]....
        /*01cc*/ 	.word	0x00000700
        /*01d0*/ 	.word	0x000000ff
        /*01d4*/ 	.word	0x00000038
        /*01d8*/ 	.short	0x0100
        /*01da*/ 	.byte	0x04
	.zero		1


	//   ....[15]....
        /*01dc*/ 	.word	0x00000710
        /*01e0*/ 	.word	0x000000ff
        /*01e4*/ 	.word	0x000000a0
        /*01e8*/ 	.short	0x0100
        /*01ea*/ 	.byte	0x04
	.zero		1


	//   ....[16]....
        /*01ec*/ 	.word	0x00000720
        /*01f0*/ 	.word	0x000000ff
        /*01f4*/ 	.word	0x00000040
        /*01f8*/ 	.short	0x0100
        /*01fa*/ 	.byte	0x04
	.zero		1


	//   ....[17]....
        /*01fc*/ 	.word	0x00000730
        /*0200*/ 	.word	0x000000ff
        /*0204*/ 	.word	0x000000a8
        /*0208*/ 	.short	0x0100
        /*020a*/ 	.byte	0x04
	.zero		1


	//   ....[18]....
        /*020c*/ 	.word	0x00000740
        /*0210*/ 	.word	0x000000ff
        /*0214*/ 	.word	0x00000048
        /*0218*/ 	.short	0x0100
        /*021a*/ 	.byte	0x04
	.zero		1


	//   ....[19]....
        /*021c*/ 	.word	0x00000750
        /*0220*/ 	.word	0x000000ff
        /*0224*/ 	.word	0x000000b0
        /*0228*/ 	.short	0x0100
        /*022a*/ 	.byte	0x04
	.zero		1


	//   ....[20]....
        /*022c*/ 	.word	0x00000760
        /*0230*/ 	.word	0x000000ff
        /*0234*/ 	.word	0x00000050
        /*0238*/ 	.short	0x0100
        /*023a*/ 	.byte	0x04
	.zero		1


	//   ....[21]....
        /*023c*/ 	.word	0x00000770
        /*0240*/ 	.word	0x000000ff
        /*0244*/ 	.word	0x000000b8
        /*0248*/ 	.short	0x0100
        /*024a*/ 	.byte	0x04
	.zero		1


	//   ....[22]....
        /*024c*/ 	.word	0x00000780
        /*0250*/ 	.word	0x000000ff
        /*0254*/ 	.word	0x00000058
        /*0258*/ 	.short	0x0100
        /*025a*/ 	.byte	0x04
	.zero		1


	//   ....[23]....
        /*025c*/ 	.word	0x00000790
        /*0260*/ 	.word	0x000000ff
        /*0264*/ 	.word	0x000000c0
        /*0268*/ 	.short	0x0100
        /*026a*/ 	.byte	0x04
	.zero		1


	//   ....[24]....
        /*026c*/ 	.word	0x000007a0
        /*0270*/ 	.word	0x000000ff
        /*0274*/ 	.word	0x00000060
        /*0278*/ 	.short	0x0100
        /*027a*/ 	.byte	0x04
	.zero		1


	//   ....[25]....
        /*027c*/ 	.word	0x000007b0
        /*0280*/ 	.word	0x000000ff
        /*0284*/ 	.word	0x000000c8
        /*0288*/ 	.short	0x0100
        /*028a*/ 	.byte	0x04
	.zero		1


	//   ....[26]....
        /*028c*/ 	.word	0x000008f0
        /*0290*/ 	.word	0x000000ff
        /*0294*/ 	.word	0x000000d0
        /*0298*/ 	.short	0x0100
        /*029a*/ 	.byte	0x04
	.zero		1


	//   ....[27]....
        /*029c*/ 	.word	0x00000900
        /*02a0*/ 	.word	0x000000ff
        /*02a4*/ 	.word	0x000000e8
        /*02a8*/ 	.short	0x0100
        /*02aa*/ 	.byte	0x04
	.zero		1


	//   ....[28]....
        /*02ac*/ 	.word	0x00000910
        /*02b0*/ 	.word	0x000000ff
        /*02b4*/ 	.word	0x000000d8
        /*02b8*/ 	.short	0x0100
        /*02ba*/ 	.byte	0x04
	.zero		1


	//   ....[29]....
        /*02bc*/ 	.word	0x00000920
        /*02c0*/ 	.word	0x000000ff
        /*02c4*/ 	.word	0x000000f0
        /*02c8*/ 	.short	0x0100
        /*02ca*/ 	.byte	0x04
	.zero		1


	//   ....[30]....
        /*02cc*/ 	.word	0x00000930
        /*02d0*/ 	.word	0x000000ff
        /*02d4*/ 	.word	0x000000e0
        /*02d8*/ 	.short	0x0100
        /*02da*/ 	.byte	0x04
	.zero		1


	//   ....[31]....
        /*02dc*/ 	.word	0x00000940
        /*02e0*/ 	.word	0x000000ff
        /*02e4*/ 	.word	0x000000f8
        /*02e8*/ 	.short	0x0100
        /*02ea*/ 	.byte	0x04
	.zero		1


	//   ....[32]....
        /*02ec*/ 	.word	0x00000a30
        /*02f0*/ 	.word	0x000000ff
        /*02f4*/ 	.word	0x00000100
        /*02f8*/ 	.short	0x0100
        /*02fa*/ 	.byte	0x06
	.zero		1


	//   ....[33]....
        /*02fc*/ 	.word	0x00000a40
        /*0300*/ 	.word	0x000000ff
        /*0304*/ 	.word	0x00000108
        /*0308*/ 	.short	0x0100
        /*030a*/ 	.byte	0x06
	.zero		1


	//   ....[34]....
        /*030c*/ 	.word	0x00000b80
        /*0310*/ 	.word	0x000000ff
        /*0314*/ 	.word	0x00000110
        /*0318*/ 	.short	0x0100
        /*031a*/ 	.byte	0x06
	.zero		1


	//   ....[35]....
        /*031c*/ 	.word	0x00000b90
        /*0320*/ 	.word	0x000000ff
        /*0324*/ 	.word	0x00000118
        /*0328*/ 	.short	0x0100
        /*032a*/ 	.byte	0x06
	.zero		1


	//   ....[36]....
        /*032c*/ 	.word	0x00000cc0
        /*0330*/ 	.word	0x000000ff
        /*0334*/ 	.word	0x00000120
        /*0338*/ 	.short	0x0100
        /*033a*/ 	.byte	0x04
	.zero		1


	//   ....[37]....
        /*033c*/ 	.word	0x00000cd0
        /*0340*/ 	.word	0x000000ff
        /*0344*/ 	.word	0x00000130
        /*0348*/ 	.short	0x0100
        /*034a*/ 	.byte	0x04
	.zero		1


	//   ....[38]....
        /*034c*/ 	.word	0x00000ce0
        /*0350*/ 	.word	0x000000ff
        /*0354*/ 	.word	0x00000128
        /*0358*/ 	.short	0x0100
        /*035a*/ 	.byte	0x04
	.zero		1


	//   ....[39]....
        /*035c*/ 	.word	0x00000cf0
        /*0360*/ 	.word	0x000000ff
        /*0364*/ 	.word	0x00000138
        /*0368*/ 	.short	0x0100
        /*036a*/ 	.byte	0x04
	.zero		1


	//   ....[40]....
        /*036c*/ 	.word	0x000018c0
        /*0370*/ 	.word	0x000000ff
        /*0374*/ 	.word	0x00000068
        /*0378*/ 	.short	0x010a
        /*037a*/ 	.byte	0x04
	.zero		1


	//   ....[41]....
        /*037c*/ 	.word	0x00001af0
        /*0380*/ 	.word	0x000000ff
        /*0384*/ 	.word	0x00000068
        /*0388*/ 	.short	0x010a
        /*038a*/ 	.byte	0x09
	.zero		1


	//   ....[42]....
        /*038c*/ 	.word	0x00001c80
        /*0390*/ 	.word	0x000000ff
        /*0394*/ 	.word	0x00000068
        /*0398*/ 	.short	0x010a
        /*039a*/ 	.byte	0x07
	.zero		1


	//   ....[43]....
        /*039c*/ 	.word	0x00001e70
        /*03a0*/ 	.word	0x000000ff
        /*03a4*/ 	.word	0x00000108
        /*03a8*/ 	.short	0x0101
        /*03aa*/ 	.byte	0x18
	.zero		1


	//   ....[44]....
        /*03ac*/ 	.word	0x00001e90
        /*03b0*/ 	.word	0x000000ff
        /*03b4*/ 	.word	0x00000068
        /*03b8*/ 	.short	0x010a
        /*03ba*/ 	.byte	0x04
	.zero		1


	//   ....[45]....
        /*03bc*/ 	.word	0x000020a0
        /*03c0*/ 	.word	0x000000ff
        /*03c4*/ 	.word	0x00000068
        /*03c8*/ 	.short	0x010a
        /*03ca*/ 	.byte	0x09
	.zero		1


	//   ....[46]....
        /*03cc*/ 	.word	0x00002230
        /*03d0*/ 	.word	0x000000ff
        /*03d4*/ 	.word	0x00000068
        /*03d8*/ 	.short	0x010a
        /*03da*/ 	.byte	0x07
	.zero		1


	//   ....[47]....
        /*03dc*/ 	.word	0x00002430
        /*03e0*/ 	.word	0x000000ff
        /*03e4*/ 	.word	0x00000110
        /*03e8*/ 	.short	0x010a
        /*03ea*/ 	.byte	0x18
	.zero		1


	//   ....[48]....
        /*03ec*/ 	.word	0x000024f0
        /*03f0*/ 	.word	0x000000ff
        /*03f4*/ 	.word	0x00000000
        /*03f8*/ 	.short	0x0101
        /*03fa*/ 	.byte	0x04
	.zero		1


	//   ....[49]....
        /*03fc*/ 	.word	0x00002ae0
        /*0400*/ 	.word	0x000000ff
        /*0404*/ 	.word	0x00000000
        /*0408*/ 	.short	0x010a
        /*040a*/ 	.byte	0x04
	.zero		1


	//   ....[50]....
        /*040c*/ 	.word	0x00002b70
        /*0410*/ 	.word	0x000000ff
        /*0414*/ 	.word	0x00000000
        /*0418*/ 	.short	0x010a
        /*041a*/ 	.byte	0x05
	.zero		1


	//   ....[51]....
        /*041c*/ 	.word	0x00002c00
        /*0420*/ 	.word	0x000000ff
        /*0424*/ 	.word	0x00000000
        /*0428*/ 	.short	0x010a
        /*042a*/ 	.byte	0x05
	.zero		1


	//   ....[52]....
        /*042c*/ 	.word	0x00002c90
        /*0430*/ 	.word	0x000000ff
        /*0434*/ 	.word	0x00000000
        /*0438*/ 	.short	0x010a
        /*043a*/ 	.byte	0x05
	.zero		1


	//   ....[53]....
        /*043c*/ 	.word	0x00002d20
        /*0440*/ 	.word	0x000000ff
        /*0444*/ 	.word	0x00000000
        /*0448*/ 	.short	0x010a
        /*044a*/ 	.byte	0x05
	.zero		1


	//   ....[54]....
        /*044c*/ 	.word	0x00002db0
        /*0450*/ 	.word	0x000000ff
        /*0454*/ 	.word	0x00000000
        /*0458*/ 	.short	0x010a
        /*045a*/ 	.byte	0x05
	.zero		1


	//   ....[55]....
        /*045c*/ 	.word	0x00002e40
        /*0460*/ 	.word	0x000000ff
        /*0464*/ 	.word	0x00000000
        /*0468*/ 	.short	0x010a
        /*046a*/ 	.byte	0x05
	.zero		1


	//   ....[56]....
        /*046c*/ 	.word	0x00002ed0
        /*0470*/ 	.word	0x000000ff
        /*0474*/ 	.word	0x00000000
        /*0478*/ 	.short	0x010a
        /*047a*/ 	.byte	0x05
	.zero		1


	//   ....[57]....
        /*047c*/ 	.word	0x00002f60
        /*0480*/ 	.word	0x000000ff
        /*0484*/ 	.word	0x00000000
        /*0488*/ 	.short	0x010a
        /*048a*/ 	.byte	0x05
	.zero		1


	//   ....[58]....
        /*048c*/ 	.word	0x00002ff0
        /*0490*/ 	.word	0x000000ff
        /*0494*/ 	.word	0x00000000
        /*0498*/ 	.short	0x010a
        /*049a*/ 	.byte	0x05
	.zero		1


	//   ....[59]....
        /*049c*/ 	.word	0x00003080
        /*04a0*/ 	.word	0x000000ff
        /*04a4*/ 	.word	0x00000000
        /*04a8*/ 	.short	0x010a
        /*04aa*/ 	.byte	0x05
	.zero		1


	//   ....[60]....
        /*04ac*/ 	.word	0x00003110
        /*04b0*/ 	.word	0x000000ff
        /*04b4*/ 	.word	0x00000000
        /*04b8*/ 	.short	0x010a
        /*04ba*/ 	.byte	0x05
	.zero		1


	//   ....[61]....
        /*04bc*/ 	.word	0x000031b0
        /*04c0*/ 	.word	0x00000000
        /*04c4*/ 	.word	0x00000000
        /*04c8*/ 	.short	0x010a
        /*04ca*/ 	.byte	0xff
	.zero		1


	//   ....[62]....
        /*04cc*/ 	.word	0x00003300
        /*04d0*/ 	.word	0x000000ff
        /*04d4*/ 	.word	0x00000118
        /*04d8*/ 	.short	0x010a
        /*04da*/ 	.byte	0x04
	.zero		1


	//   ....[63]....
        /*04dc*/ 	.word	0x000033a0
        /*04e0*/ 	.word	0x000000ff
        /*04e4*/ 	.word	0x00000110
        /*04e8*/ 	.short	0x010a
        /*04ea*/ 	.byte	0x04
	.zero		1


	//   ....[64]....
        /*04ec*/ 	.word	0x00003440
        /*04f0*/ 	.word	0x000000ff
        /*04f4*/ 	.word	0x00000000
        /*04f8*/ 	.short	0x0101
        /*04fa*/ 	.byte	0x05
	.zero		1


	//   ....[65]....
        /*04fc*/ 	.word	0x00003480
        /*0500*/ 	.word	0x000000ff
        /*0504*/ 	.word	0x00000118
        /*0508*/ 	.short	0x0106
        /*050a*/ 	.byte	0x04
	.zero		1


	//   ....[66]....
        /*050c*/ 	.word	0x000034c0
        /*0510*/ 	.word	0x00000000
        /*0514*/ 	.word	0x00000118
        /*0518*/ 	.short	0x010a
        /*051a*/ 	.byte	0xff
	.zero		1


	//   ....[67]....
        /*051c*/ 	.word	0x00003a40
        /*0520*/ 	.word	0x000000ff
        /*0524*/ 	.word	0x00000110
        /*0528*/ 	.short	0x010a
        /*052a*/ 	.byte	0x14
	.zero		1


	//   ....[68]....
        /*052c*/ 	.word	0x00003af0
        /*0530*/ 	.word	0x000000ff
        /*0534*/ 	.word	0x00000000
        /*0538*/ 	.short	0x0101
        /*053a*/ 	.byte	0x22
	.zero		1


	//   ....[69]....
        /*053c*/ 	.word	0x00003b00
        /*0540*/ 	.word	0x000000ff
        /*0544*/ 	.word	0x00000130
        /*0548*/ 	.short	0x010a
        /*054a*/ 	.byte	0x19
	.zero		1


	//   ....[70]....
        /*054c*/ 	.word	0x00003bb0
        /*0550*/ 	.word	0x000000ff
        /*0554*/ 	.word	0x00000000
        /*0558*/ 	.short	0x010a
        /*055a*/ 	.byte	0x04
	.zero		1


	//   ....[71]....
        /*055c*/ 	.word	0x00003c00
        /*0560*/ 	.word	0x000000ff
        /*0564*/ 	.word	0x00000000
        /*0568*/ 	.short	0x010a
        /*056a*/ 	.byte	0x12
	.zero		1


	//   ....[72]....
        /*056c*/ 	.word	0x00003d50
        /*0570*/ 	.word	0x000000ff
        /*0574*/ 	.word	0x00000000
        /*0578*/ 	.short	0x010a
        /*057a*/ 	.byte	0x05
	.zero		1


	//   ....[73]....
        /*057c*/ 	.word	0x00004050
        /*0580*/ 	.word	0x000000ff
        /*0584*/ 	.word	0x00000000
        /*0588*/ 	.short	0x010a
        /*058a*/ 	.byte	0x04
	.zero		1


	//   ....[74]....
        /*058c*/ 	.word	0x000040e0
        /*0590*/ 	.word	0x000000ff
        /*0594*/ 	.word	0x00000000
        /*0598*/ 	.short	0x010a
        /*059a*/ 	.byte	0x04
	.zero		1


	//   ....[75]....
        /*059c*/ 	.word	0x00004610
        /*05a0*/ 	.word	0x000000ff
        /*05a4*/ 	.word	0x00000110
        /*05a8*/ 	.short	0x010a
        /*05aa*/ 	.byte	0x18
	.zero		1


	//   ....[76]....
        /*05ac*/ 	.word	0x000046b0
        /*05b0*/ 	.word	0x000000ff
        /*05b4*/ 	.word	0x00000000
        /*05b8*/ 	.short	0x0101
        /*05ba*/ 	.byte	0x25
	.zero		1


	//   ....[77]....
        /*05bc*/ 	.word	0x00004bf0
        /*05c0*/ 	.word	0x000000ff
        /*05c4*/ 	.word	0x00000108
        /*05c8*/ 	.short	0x010a
        /*05ca*/ 	.byte	0x18
	.zero		1


	//   ....[78]....
        /*05cc*/ 	.word	0x00004de0
        /*05d0*/ 	.word	0x000000ff
        /*05d4*/ 	.word	0x000000e8
        /*05d8*/ 	.short	0x010a
        /*05da*/ 	.byte	0x04
	.zero		1


	//   ....[79]....
        /*05dc*/ 	.word	0x00005090
        /*05e0*/ 	.word	0x000000ff
        /*05e4*/ 	.word	0x000000d0
        /*05e8*/ 	.short	0x010b
        /*05ea*/ 	.byte	0x04
	.zero		1


	//   ....[80]....
        /*05ec*/ 	.word	0x000050a0
        /*05f0*/ 	.word	0x000000ff
        /*05f4*/ 	.word	0x00000000
        /*05f8*/ 	.short	0x0101
        /*05fa*/ 	.byte	0x07
	.zero		1


	//   ....[81]....
        /*05fc*/ 	.word	0x000050b0
        /*0600*/ 	.word	0x000000ff
        /*0604*/ 	.word	0x000000e8
        /*0608*/ 	.short	0x010a
        /*060a*/ 	.byte	0x05
	.zero		1


	//   ....[82]....
        /*060c*/ 	.word	0x000052c0
        /*0610*/ 	.word	0x000000ff
        /*0614*/ 	.word	0x000000d0
        /*0618*/ 	.short	0x010b
        /*061a*/ 	.byte	0x05
	.zero		1


	//   ....[83]....
        /*061c*/ 	.word	0x000052d0
        /*0620*/ 	.word	0x000000ff
        /*0624*/ 	.word	0x00000000
        /*0628*/ 	.short	0x0101
        /*062a*/ 	.byte	0x04
	.zero		1


	//   ....[84]....
        /*062c*/ 	.word	0x00005320
        /*0630*/ 	.word	0x000000ff
        /*0634*/ 	.word	0x00000000
        /*0638*/ 	.short	0x010a
        /*063a*/ 	.byte	0x04
	.zero		1


	//   ....[85]....
        /*063c*/ 	.word	0x000053b0
        /*0640*/ 	.word	0x000000ff
        /*0644*/ 	.word	0x00000000
        /*0648*/ 	.short	0x010a
        /*064a*/ 	.byte	0x05
	.zero		1


	//   ....[86]....
        /*064c*/ 	.word	0x00005450
        /*0650*/ 	.word	0x00000000
        /*0654*/ 	.word	0x00000000
        /*0658*/ 	.short	0x010a
        /*065a*/ 	.byte	0xff
	.zero		1


	//   ....[87]....
        /*065c*/ 	.word	0x000057f0
        /*0660*/ 	.word	0x000000ff
        /*0664*/ 	.word	0x00000110
        /*0668*/ 	.short	0x010a
        /*066a*/ 	.byte	0x30
	.zero		1


	//   ....[88]....
        /*066c*/ 	.word	0x000058c0
        /*0670*/ 	.word	0x000000ff
        /*0674*/ 	.word	0x00000000
        /*0678*/ 	.short	0x0101
        /*067a*/ 	.byte	0x04
	.zero		1


	//   ....[89]....
        /*067c*/ 	.word	0x00006550
        /*0680*/ 	.word	0x00000000
        /*0684*/ 	.word	0x000000d0
        /*0688*/ 	.short	0x010a
        /*068a*/ 	.byte	0xff
	.zero		1


	//   ....[90]....
        /*068c*/ 	.word	0x00006660
        /*0690*/ 	.word	0x0000001b
        /*0694*/ 	.word	0x00000120
        /*0698*/ 	.short	0x010a
        /*069a*/ 	.byte	0xff
	.zero		1


	//   ....[91]....
        /*069c*/ 	.word	0x000066f0
        /*06a0*/ 	.word	0x00000000
        /*06a4*/ 	.word	0x000000d0
        /*06a8*/ 	.short	0x010a
        /*06aa*/ 	.byte	0xff
	.zero		1


	//   ....[92]....
        /*06ac*/ 	.word	0x00006880
        /*06b0*/ 	.word	0x0000001b
        /*06b4*/ 	.word	0x00000120
        /*06b8*/ 	.short	0x010a
        /*06ba*/ 	.byte	0xff
	.zero		1


	//   ....[93]....
        /*06bc*/ 	.word	0x00007070
        /*06c0*/ 	.word	0x00000000
        /*06c4*/ 	.word	0x00000000
        /*06c8*/ 	.short	0x0101
        /*06ca*/ 	.byte	0xff
	.zero		1


	//   ....[94]....
        /*06cc*/ 	.word	0x00007080
        /*06d0*/ 	.word	0x00000003
        /*06d4*/ 	.word	0x000000d0
        /*06d8*/ 	.short	0x010a
        /*06da*/ 	.byte	0xff
	.zero		1


	//   ....[95]....
        /*06dc*/ 	.word	0x00007140
        /*06e0*/ 	.word	0x00000003
        /*06e4*/ 	.word	0x000000d0
        /*06e8*/ 	.short	0x010a
        /*06ea*/ 	.byte	0xff
	.zero		1


	//   ....[96]....
        /*06ec*/ 	.word	0x00007570
        /*06f0*/ 	.word	0x000000ff
        /*06f4*/ 	.word	0x00000000
        /*06f8*/ 	.short	0x0101
        /*06fa*/ 	.byte	0x04
	.zero		1


	//   ....[97]....
        /*06fc*/ 	.word	0x00007a60
        /*0700*/ 	.word	0x00000000
        /*0704*/ 	.word	0x00000000
        /*0708*/ 	.short	0x0101
        /*070a*/ 	.byte	0xff
	.zero		1


	//   ....[98]....
        /*070c*/ 	.word	0x00007ce0
        /*0710*/ 	.word	0x000000ff
        /*0714*/ 	.word	0x00000000
        /*0718*/ 	.short	0x0101
        /*071a*/ 	.byte	0x04
	.zero		1


	//   ....[99]....
        /*071c*/ 	.word	0x00007d10
        /*0720*/ 	.word	0x00000000
        /*0724*/ 	.word	0x00000068
        /*0728*/ 	.short	0x010a
        /*072a*/ 	.byte	0xff
	.zero		1


	//   ....[100]....
        /*072c*/ 	.word	0x00007d70
        /*0730*/ 	.word	0x00000000
        /*0734*/ 	.word	0x00000068
        /*0738*/ 	.short	0x010a
        /*073a*/ 	.byte	0xff
	.zero		1


	//   ....[101]....
        /*073c*/ 	.word	0x00007dd0
        /*0740*/ 	.word	0x00000000
        /*0744*/ 	.word	0x00000110
        /*0748*/ 	.short	0x010a
        /*074a*/ 	.byte	0xff
	.zero		1


	//   ....[102]....
        /*074c*/ 	.word	0x00007e30
        /*0750*/ 	.word	0x00000000
        /*0754*/ 	.word	0x00000000
        /*0758*/ 	.short	0x010a
        /*075a*/ 	.byte	0xff
	.zero		1


	//   ....[103]....
        /*075c*/ 	.word	0x00007e90
        /*0760*/ 	.word	0x00000000
        /*0764*/ 	.word	0x00000000
        /*0768*/ 	.short	0x010a
        /*076a*/ 	.byte	0xff
	.zero		1


	//   ....[104]....
        /*076c*/ 	.word	0x00007ef0
        /*0770*/ 	.word	0x00000000
        /*0774*/ 	.word	0x00000000
        /*0778*/ 	.short	0x010a
        /*077a*/ 	.byte	0xff
	.zero		1


	//   ....[105]....
        /*077c*/ 	.word	0x00007f50
        /*0780*/ 	.word	0x00000000
        /*0784*/ 	.word	0x00000000
        /*0788*/ 	.short	0x010a
        /*078a*/ 	.byte	0xff
	.zero		1


	//   ....[106]....
        /*078c*/ 	.word	0x00007fb0
        /*0790*/ 	.word	0x00000000
        /*0794*/ 	.word	0x00000000
        /*0798*/ 	.short	0x010a
        /*079a*/ 	.byte	0xff
	.zero		1


	//   ....[107]....
        /*079c*/ 	.word	0x00008010
        /*07a0*/ 	.word	0x00000000
        /*07a4*/ 	.word	0x00000000
        /*07a8*/ 	.short	0x010a
        /*07aa*/ 	.byte	0xff
	.zero		1


	//   ....[108]....
        /*07ac*/ 	.word	0x00008070
        /*07b0*/ 	.word	0x00000000
        /*07b4*/ 	.word	0x00000000
        /*07b8*/ 	.short	0x010a
        /*07ba*/ 	.byte	0xff
	.zero		1


	//   ....[109]....
        /*07bc*/ 	.word	0x000080d0
        /*07c0*/ 	.word	0x00000000
        /*07c4*/ 	.word	0x00000000
        /*07c8*/ 	.short	0x010a
        /*07ca*/ 	.byte	0xff
	.zero		1


	//   ....[110]....
        /*07cc*/ 	.word	0x00008130
        /*07d0*/ 	.word	0x00000000
        /*07d4*/ 	.word	0x00000000
        /*07d8*/ 	.short	0x010a
        /*07da*/ 	.byte	0xff
	.zero		1


	//   ....[111]....
        /*07dc*/ 	.word	0x00008190
        /*07e0*/ 	.word	0x00000000
        /*07e4*/ 	.word	0x00000000
        /*07e8*/ 	.short	0x010a
        /*07ea*/ 	.byte	0xff
	.zero		1


	//   ....[112]....
        /*07ec*/ 	.word	0x000081f0
        /*07f0*/ 	.word	0x00000000
        /*07f4*/ 	.word	0x00000000
        /*07f8*/ 	.short	0x010a
        /*07fa*/ 	.byte	0xff
	.zero		1


	//   ....[113]....
        /*07fc*/ 	.word	0x00008250
        /*0800*/ 	.word	0x00000000
        /*0804*/ 	.word	0x00000000
        /*0808*/ 	.short	0x010a
        /*080a*/ 	.byte	0xff
	.zero		1


	//   ....[114]....
        /*080c*/ 	.word	0x000082b0
        /*0810*/ 	.word	0x00000004
        /*0814*/ 	.word	0x00000118
        /*0818*/ 	.short	0x010a
        /*081a*/ 	.byte	0xff
	.zero		1


	//   ....[115]....
        /*081c*/ 	.word	0x00008310
        /*0820*/ 	.word	0x00000004
        /*0824*/ 	.word	0x00000110
        /*0828*/ 	.short	0x010a
        /*082a*/ 	.byte	0xff
	.zero		1


	//   ....[116]....
        /*082c*/ 	.word	0x00008370
        /*0830*/ 	.word	0x00000000
        /*0834*/ 	.word	0x00000110
        /*0838*/ 	.short	0x010a
        /*083a*/ 	.byte	0xff
	.zero		1


	//   ....[117]....
        /*083c*/ 	.word	0x000083d0
        /*0840*/ 	.word	0x00000004
        /*0844*/ 	.word	0x00000130
        /*0848*/ 	.short	0x010a
        /*084a*/ 	.byte	0xff
	.zero		1


	//   ....[118]....
        /*084c*/ 	.word	0x00008430
        /*0850*/ 	.word	0x00000000
        /*0854*/ 	.word	0x00000000
        /*0858*/ 	.short	0x010a
        /*085a*/ 	.byte	0xff
	.zero		1


	//   ....[119]....
        /*085c*/ 	.word	0x00008490
        /*0860*/ 	.word	0x00000000
        /*0864*/ 	.word	0x00000000
        /*0868*/ 	.short	0x010a
        /*086a*/ 	.byte	0xff
	.zero		1


	//   ....[120]....
        /*086c*/ 	.word	0x000084f0
        /*0870*/ 	.word	0x00000000
        /*0874*/ 	.word	0x00000000
        /*0878*/ 	.short	0x010a
        /*087a*/ 	.byte	0xff
	.zero		1


	//   ....[121]....
        /*087c*/ 	.word	0x00008550
        /*0880*/ 	.word	0x00000000
        /*0884*/ 	.word	0x00000110
        /*0888*/ 	.short	0x010a
        /*088a*/ 	.byte	0xff
	.zero		1


	//   ....[122]....
        /*088c*/ 	.word	0x000085b0
        /*0890*/ 	.word	0x00000000
        /*0894*/ 	.word	0x00000108
        /*0898*/ 	.short	0x010a
        /*089a*/ 	.byte	0xff
	.zero		1


	//   ....[123]....
        /*089c*/ 	.word	0x00008610
        /*08a0*/ 	.word	0x00000000
        /*08a4*/ 	.word	0x000000e8
        /*08a8*/ 	.short	0x010a
        /*08aa*/ 	.byte	0xff
	.zero		1


	//   ....[124]....
        /*08ac*/ 	.word	0x00008670
        /*08b0*/ 	.word	0x00000000
        /*08b4*/ 	.word	0x000000e8
        /*08b8*/ 	.short	0x010a
        /*08ba*/ 	.byte	0xff
	.zero		1


	//   ....[125]....
        /*08bc*/ 	.word	0x000086d0
        /*08c0*/ 	.word	0x00000000
        /*08c4*/ 	.word	0x00000000
        /*08c8*/ 	.short	0x010a
        /*08ca*/ 	.byte	0xff
	.zero		1


	//   ....[126]....
        /*08cc*/ 	.word	0x00008730
        /*08d0*/ 	.word	0x00000000
        /*08d4*/ 	.word	0x00000000
        /*08d8*/ 	.short	0x010a
        /*08da*/ 	.byte	0xff
	.zero		1


	//   ....[127]....
        /*08dc*/ 	.word	0x00008790
        /*08e0*/ 	.word	0x00000000
        /*08e4*/ 	.word	0x00000110
        /*08e8*/ 	.short	0x010a
        /*08ea*/ 	.byte	0xff
	.zero		1


	//   ....[128]....
        /*08ec*/ 	.word	0x000087e0
        /*08f0*/ 	.word	0x00000000
        /*08f4*/ 	.word	0x000000d0
        /*08f8*/ 	.short	0x010a
        /*08fa*/ 	.byte	0xff
	.zero		1


	//   ....[129]....
        /*08fc*/ 	.word	0x00008830
        /*0900*/ 	.word	0x0000001b
        /*0904*/ 	.word	0x00000120
        /*0908*/ 	.short	0x010a
        /*090a*/ 	.byte	0xff
	.zero		1


	//   ....[130]....
        /*090c*/ 	.word	0x00008880
        /*0910*/ 	.word	0x00000003
        /*0914*/ 	.word	0x000000d0
        /*0918*/ 	.short	0x010a
        /*091a*/ 	.byte	0xff
	.zero		1


	//----- nvinfo : EIATTR_NUM_MBARRIERS
	.align		4
.L_47:
        /*091c*/ 	.byte	0x03, 0x38
        /*091e*/ 	.short	0x0028


	//----- nvinfo : EIATTR_EXIT_INSTR_OFFSETS
	.align		4
        /*0920*/ 	.byte	0x04, 0x1c
        /*0922*/ 	.short	(.L_49 - .L_48)


	//   ....[0]....
.L_48:
        /*0924*/ 	.word	0x000031e0


	//   ....[1]....
        /*0928*/ 	.word	0x00003490


	//   ....[2]....
        /*092c*/ 	.word	0x000034f0


	//   ....[3]....
        /*0930*/ 	.word	0x00004350


	//   ....[4]....
        /*0934*/ 	.word	0x00005480


	//   ....[5]....
        /*0938*/ 	.word	0x000054c0


	//   ....[6]....
        /*093c*/ 	.word	0x00007bc0


	//   ....[7]....
        /*0940*/ 	.word	0x00007c40


	//   ....[8]....
        /*0944*/ 	.word	0x00007c70


	//   ....[9]....
        /*0948*/ 	.word	0x00007cf0


	//----- nvinfo : EIATTR_MAX_THREADS
	.align		4
.L_49:
        /*094c*/ 	.byte	0x04, 0x05
        /*094e*/ 	.short	(.L_51 - .L_50)
.L_50:
        /*0950*/ 	.word	0x00000100
        /*0954*/ 	.word	0x00000001
        /*0958*/ 	.word	0x00000001


	//----- nvinfo : EIATTR_CRS_STACK_SIZE
	.align		4
.L_51:
        /*095c*/ 	.byte	0x04, 0x1e
        /*095e*/ 	.short	(.L_53 - .L_52)
.L_52:
        /*0960*/ 	.word	0x00000000


	//----- nvinfo : EIATTR_CBANK_PARAM_SIZE
	.align		4
.L_53:
        /*0964*/ 	.byte	0x03, 0x19
        /*0966*/ 	.short	0x0800


	//----- nvinfo : EIATTR_PARAM_CBANK
	.align		4
        /*0968*/ 	.byte	0x04, 0x0a
        /*096a*/ 	.short	(.L_55 - .L_54)
	.align		4
.L_54:
        /*096c*/ 	.word	index@(.nv.constant0._ZN7cutlass13device_kernelINS_4conv6kernel13ConvUniversalINS1_16ConvProblemShapeILNS1_8OperatorE0ELi2EEENS1_10collective14CollectiveConvINS1_47MainloopSm100TmaUmmaWarpSpecializedImplicitGemmILS5_0ELi13ELi2ELi1ELi2EN4cute5tupleIJNSA_1CILi2EEENSC_ILi1EEESE_EEEEENSB_IJNSC_ILi64EEESH_NSB_IJSH_EEEEEENS_10bfloat16_tESK_NSA_8TiledMMAINSA_8MMA_AtomIJNSA_20SM100_MMA_F16BF16_SSISK_SK_fLi64ELi64ELNSA_4UMMA5MajorE0ELSP_0ELNSO_7ScaleInE0ELSQ_0EEEEEENSA_6LayoutINSB_IJSE_SE_SE_EEENSB_IJNSC_ILi0EEESV_SV_EEEEENSB_IJNSA_10UnderscoreESY_SY_EEEEENS7_6detail27Sm100ImplicitGemmTileTraitsINSA_20SM90_TMA_LOAD_IM2COLENSA_14ComposedLayoutINSA_7SwizzleILi3ELi4ELi3EEENSA_18smem_ptr_flag_bitsILi16EEENST_INSB_IJNSC_ILi8EEESH_EEENSB_IJSH_SE_EEEEEEEvEENS12_INSA_23SM90_TMA_LOAD_MULTICASTES1D_vEEEENS_8epilogue10collective18CollectiveEpilogueINS1I_23Sm100TmaWarpSpecializedILi3ELi2ELi16ELb1ELb0EEEJSJ_NSB_IJNST_ISH_SE_EENST_INSC_ILi32EEESE_EEEEESK_NSB_IJNSB_IJlllEEESE_SV_EEESK_S1S_NS1I_6fusion15FusionCallbacksIS1M_NS1T_17LinearCombinationISK_fSK_fLNS_15FloatRoundStyleE2EEESJ_S1Q_JEEENSA_5SM1004TMEM4LOAD26SM100_TMEM_LOAD_16dp256b4xES13_NS14_INS15_ILi2ELi4ELi3EEES18_NST_INSB_IJS19_S1O_EEENSB_IJS1O_SE_EEEEEEENSA_17SM75_U32x4_LDSM_NENSA_21SM90_TMA_STORE_IM2COLES27_NSA_17SM90_U32x4_STSM_NENSA_39AutoVectorizingCopyWithAssumedAlignmentILi128EEEEEEvvEEEEvNT_6ParamsE)
        /*0970*/ 	.short	0x0380
        /*0972*/ 	.short	0x0800


	//----- nvinfo : EIATTR_SW_WAR
	.align		4
.L_55:
        /*0974*/ 	.byte	0x04, 0x36
        /*0976*/ 	.short	(.L_57 - .L_56)
.L_56:
        /*0978*/ 	.word	0x00000008
.L_57:


//--------------------- .nv.callgraph             --------------------------
	.section	.nv.callgraph,"",@"SHT_CUDA_CALLGRAPH"
	.align	4
	.sectionentsize	8
	.align		4
        /*0000*/ 	.word	0x00000000
	.align		4
        /*0004*/ 	.word	0xffffffff
	.align		4
        /*0008*/ 	.word	index@(_ZN7cutlass13device_kernelINS_4conv6kernel13ConvUniversalINS1_16ConvProblemShapeILNS1_8OperatorE0ELi2EEENS1_10collective14CollectiveConvINS1_47MainloopSm100TmaUmmaWarpSpecializedImplicitGemmILS5_0ELi13ELi2ELi1ELi2EN4cute5tupleIJNSA_1CILi2EEENSC_ILi1EEESE_EEEEENSB_IJNSC_ILi64EEESH_NSB_IJSH_EEEEEENS_10bfloat16_tESK_NSA_8TiledMMAINSA_8MMA_AtomIJNSA_20SM100_MMA_F16BF16_SSISK_SK_fLi64ELi64ELNSA_4UMMA5MajorE0ELSP_0ELNSO_7ScaleInE0ELSQ_0EEEEEENSA_6LayoutINSB_IJSE_SE_SE_EEENSB_IJNSC_ILi0EEESV_SV_EEEEENSB_IJNSA_10UnderscoreESY_SY_EEEEENS7_6detail27Sm100ImplicitGemmTileTraitsINSA_20SM90_TMA_LOAD_IM2COLENSA_14ComposedLayoutINSA_7SwizzleILi3ELi4ELi3EEENSA_18smem_ptr_flag_bitsILi16EEENST_INSB_IJNSC_ILi8EEESH_EEENSB_IJSH_SE_EEEEEEEvEENS12_INSA_23SM90_TMA_LOAD_MULTICASTES1D_vEEEENS_8epilogue10collective18CollectiveEpilogueINS1I_23Sm100TmaWarpSpecializedILi3ELi2ELi16ELb1ELb0EEEJSJ_NSB_IJNST_ISH_SE_EENST_INSC_ILi32EEESE_EEEEESK_NSB_IJNSB_IJlllEEESE_SV_EEESK_S1S_NS1I_6fusion15FusionCallbacksIS1M_NS1T_17LinearCombinationISK_fSK_fLNS_15FloatRoundStyleE2EEESJ_S1Q_JEEENSA_5SM1004TMEM4LOAD26SM100_TMEM_LOAD_16dp256b4xES13_NS14_INS15_ILi2ELi4ELi3EEES18_NST_INSB_IJS19_S1O_EEENSB_IJS1O_SE_EEEEEEENSA_17SM75_U32x4_LDSM_NENSA_21SM90_TMA_STORE_IM2COLES27_NSA_17SM90_U32x4_STSM_NENSA_39AutoVectorizingCopyWithAssumedAlignmentILi128EEEEEEvvEEEEvNT_6ParamsE)
	.align		4
        /*000c*/ 	.word	index@(__assertfail)
	.align		4
        /*0010*/ 	.word	0x00000000
	.align		4
        /*0014*/ 	.word	0xfffffffe
	.align		4
        /*0018*/ 	.word	0x00000000
	.align		4
        /*001c*/ 	.word	0xfffffffd
	.align		4
        /*0020*/ 	.word	0x00000000
	.align		4
        /*0024*/ 	.word	0xfffffffc


//--------------------- .nv.constant4             --------------------------
	.section	.nv.constant4,"a",@progbits
	.align	8
	.align		8
.nv.constant4:
        /*0000*/ 	.dword	__assertfail
	.align		8
        /*0008*/ 	.dword	__unnamed_1
	.align		8
        /*0010*/ 	.dword	__unnamed_2
	.align		8
        /*0018*/ 	.dword	_ZN39_INTERNAL_93830492_4_k_cu_2f814d1e_33704cuda3std3__45__cpo5beginE
	.align		8
        /*0020*/ 	.dword	_ZN39_INTERNAL_93830492_4_k_cu_2f814d1e_33704cuda3std3__45__cpo3endE
	.align		8
        /*0028*/ 	.dword	_ZN39_INTERNAL_93830492_4_k_cu_2f814d1e_33704cuda3std3__45__cpo6cbeginE
	.align		8
        /*0030*/ 	.dword	_ZN39_INTERNAL_93830492_4_k_cu_2f814d1e_33704cuda3std3__45__cpo4cendE
	.align		8
        /*0038*/ 	.dword	_ZN39_INTERNAL_93830492_4_k_cu_2f814d1e_33704cuda3std3__441_GLOBAL__N__93830492_4_k_cu_2f814d1e_33706ignoreE
	.align		8
        /*0040*/ 	.dword	_ZN39_INTERNAL_93830492_4_k_cu_2f814d1e_33704cuda3std3__419piecewise_constructE
	.align		8
        /*0048*/ 	.dword	_ZN39_INTERNAL_93830492_4_k_cu_2f814d1e_33704cuda3std3__48in_placeE
	.align		8
        /*0050*/ 	.dword	_ZN39_INTERNAL_93830492_4_k_cu_2f814d1e_33704cuda3std6ranges3__45__cpo4swapE
	.align		8
        /*0058*/ 	.dword	_ZN39_INTERNAL_93830492_4_k_cu_2f814d1e_33704cuda3std6ranges3__45__cpo9iter_moveE
	.align		8
        /*0060*/ 	.dword	_ZN39_INTERNAL_93830492_4_k_cu_2f814d1e_33704cute7productE
	.align		8
        /*0068*/ 	.dword	_ZN39_INTERNAL_93830492_4_k_cu_2f814d1e_33704cute1_E
	.align		8
        /*0070*/ 	.dword	$str$27
	.align		8
        /*0078*/ 	.dword	$str$28
	.align		8
        /*0080*/ 	.dword	$str$29
	.align		8
        /*0088*/ 	.dword	$str$30


//--------------------- .text._ZN7cutlass13device_kernelINS_4conv6kernel13ConvUniversalINS1_16ConvProblemShapeILNS1_8OperatorE0ELi2EEENS1_10collective14CollectiveConvINS1_47MainloopSm100TmaUmmaWarpSpecializedImplicitGemmILS5_0ELi13ELi2ELi1ELi2EN4cute5tupleIJNSA_1CILi2EEENSC_ILi1EEESE_EEEEENSB_IJNSC_ILi64EEESH_NSB_IJSH_EEEEEENS_10bfloat16_tESK_NSA_8TiledMMAINSA_8MMA_AtomIJNSA_20SM100_MMA_F16BF16_SSISK_SK_fLi64ELi64ELNSA_4UMMA5MajorE0ELSP_0ELNSO_7ScaleInE0ELSQ_0EEEEEENSA_6LayoutINSB_IJSE_SE_SE_EEENSB_IJNSC_ILi0EEESV_SV_EEEEENSB_IJNSA_10UnderscoreESY_SY_EEEEENS7_6detail27Sm100ImplicitGemmTileTraitsINSA_20SM90_TMA_LOAD_IM2COLENSA_14ComposedLayoutINSA_7SwizzleILi3ELi4ELi3EEENSA_18smem_ptr_flag_bitsILi16EEENST_INSB_IJNSC_ILi8EEESH_EEENSB_IJSH_SE_EEEEEEEvEENS12_INSA_23SM90_TMA_LOAD_MULTICASTES1D_vEEEENS_8epilogue10collective18CollectiveEpilogueINS1I_23Sm100TmaWarpSpecializedILi3ELi2ELi16ELb1ELb0EEEJSJ_NSB_IJNST_ISH_SE_EENST_INSC_ILi32EEESE_EEEEESK_NSB_IJNSB_IJlllEEESE_SV_EEESK_S1S_NS1I_6fusion15FusionCallbacksIS1M_NS1T_17LinearCombinationISK_fSK_fLNS_15FloatRoundStyleE2EEESJ_S1Q_JEEENSA_5SM1004TMEM4LOAD26SM100_TMEM_LOAD_16dp256b4xES13_NS14_INS15_ILi2ELi4ELi3EEES18_NST_INSB_IJS19_S1O_EEENSB_IJS1O_SE_EEEEEEENSA_17SM75_U32x4_LDSM_NENSA_21SM90_TMA_STORE_IM2COLES27_NSA_17SM90_U32x4_STSM_NENSA_39AutoVectorizingCopyWithAssumedAlignmentILi128EEEEEEvvEEEEvNT_6ParamsE --------------------------
	.section	.text._ZN7cutlass13device_kernelINS_4conv6kernel13ConvUniversalINS1_16ConvProblemShapeILNS1_8OperatorE0ELi2EEENS1_10collective14CollectiveConvINS1_47MainloopSm100TmaUmmaWarpSpecializedImplicitGemmILS5_0ELi13ELi2ELi1ELi2EN4cute5tupleIJNSA_1CILi2EEENSC_ILi1EEESE_EEEEENSB_IJNSC_ILi64EEESH_NSB_IJSH_EEEEEENS_10bfloat16_tESK_NSA_8TiledMMAINSA_8MMA_AtomIJNSA_20SM100_MMA_F16BF16_SSISK_SK_fLi64ELi64ELNSA_4UMMA5MajorE0ELSP_0ELNSO_7ScaleInE0ELSQ_0EEEEEENSA_6LayoutINSB_IJSE_SE_SE_EEENSB_IJNSC_ILi0EEESV_SV_EEEEENSB_IJNSA_10UnderscoreESY_SY_EEEEENS7_6detail27Sm100ImplicitGemmTileTraitsINSA_20SM90_TMA_LOAD_IM2COLENSA_14ComposedLayoutINSA_7SwizzleILi3ELi4ELi3EEENSA_18smem_ptr_flag_bitsILi16EEENST_INSB_IJNSC_ILi8EEESH_EEENSB_IJSH_SE_EEEEEEEvEENS12_INSA_23SM90_TMA_LOAD_MULTICASTES1D_vEEEENS_8epilogue10collective18CollectiveEpilogueINS1I_23Sm100TmaWarpSpecializedILi3ELi2ELi16ELb1ELb0EEEJSJ_NSB_IJNST_ISH_SE_EENST_INSC_ILi32EEESE_EEEEESK_NSB_IJNSB_IJlllEEESE_SV_EEESK_S1S_NS1I_6fusion15FusionCallbacksIS1M_NS1T_17LinearCombinationISK_fSK_fLNS_15FloatRoundStyleE2EEESJ_S1Q_JEEENSA_5SM1004TMEM4LOAD26SM100_TMEM_LOAD_16dp256b4xES13_NS14_INS15_ILi2ELi4ELi3EEES18_NST_INSB_IJS19_S1O_EEENSB_IJS1O_SE_EEEEEEENSA_17SM75_U32x4_LDSM_NENSA_21SM90_TMA_STORE_IM2COLES27_NSA_17SM90_U32x4_STSM_NENSA_39AutoVectorizingCopyWithAssumedAlignmentILi128EEEEEEvvEEEEvNT_6ParamsE,"ax",@progbits
	.align	128
.text._ZN7cutlass13device_kernelINS_4conv6kernel13ConvUniversalINS1_16ConvProblemShapeILNS1_8OperatorE0ELi2EEENS1_10collective14CollectiveConvINS1_47MainloopSm100TmaUmmaWarpSpecializedImplicitGemmILS5_0ELi13ELi2ELi1ELi2EN4cute5tupleIJNSA_1CILi2EEENSC_ILi1EEESE_EEEEENSB_IJNSC_ILi64EEESH_NSB_IJSH_EEEEEENS_10bfloat16_tESK_NSA_8TiledMMAINSA_8MMA_AtomIJNSA_20SM100_MMA_F16BF16_SSISK_SK_fLi64ELi64ELNSA_4UMMA5MajorE0ELSP_0ELNSO_7ScaleInE0ELSQ_0EEEEEENSA_6LayoutINSB_IJSE_SE_SE_EEENSB_IJNSC_ILi0EEESV_SV_EEEEENSB_IJNSA_10UnderscoreESY_SY_EEEEENS7_6detail27Sm100ImplicitGemmTileTraitsINSA_20SM90_TMA_LOAD_IM2COLENSA_14ComposedLayoutINSA_7SwizzleILi3ELi4ELi3EEENSA_18smem_ptr_flag_bitsILi16EEENST_INSB_IJNSC_ILi8EEESH_EEENSB_IJSH_SE_EEEEEEEvEENS12_INSA_23SM90_TMA_LOAD_MULTICASTES1D_vEEEENS_8epilogue10collective18CollectiveEpilogueINS1I_23Sm100TmaWarpSpecializedILi3ELi2ELi16ELb1ELb0EEEJSJ_NSB_IJNST_ISH_SE_EENST_INSC_ILi32EEESE_EEEEESK_NSB_IJNSB_IJlllEEESE_SV_EEESK_S1S_NS1I_6fusion15FusionCallbacksIS1M_NS1T_17LinearCombinationISK_fSK_fLNS_15FloatRoundStyleE2EEESJ_S1Q_JEEENSA_5SM1004TMEM4LOAD26SM100_TMEM_LOAD_16dp256b4xES13_NS14_INS15_ILi2ELi4ELi3EEES18_NST_INSB_IJS19_S1O_EEENSB_IJS1O_SE_EEEEEEENSA_17SM75_U32x4_LDSM_NENSA_21SM90_TMA_STORE_IM2COLES27_NSA_17SM90_U32x4_STSM_NENSA_39AutoVectorizingCopyWithAssumedAlignmentILi128EEEEEEvvEEEEvNT_6ParamsE:
        .type           _ZN7cutlass13device_kernelINS_4conv6kernel13ConvUniversalINS1_16ConvProblemShapeILNS1_8OperatorE0ELi2EEENS1_10collective14CollectiveConvINS1_47MainloopSm100TmaUmmaWarpSpecializedImplicitGemmILS5_0ELi13ELi2ELi1ELi2EN4cute5tupleIJNSA_1CILi2EEENSC_ILi1EEESE_EEEEENSB_IJNSC_ILi64EEESH_NSB_IJSH_EEEEEENS_10bfloat16_tESK_NSA_8TiledMMAINSA_8MMA_AtomIJNSA_20SM100_MMA_F16BF16_SSISK_SK_fLi64ELi64ELNSA_4UMMA5MajorE0ELSP_0ELNSO_7ScaleInE0ELSQ_0EEEEEENSA_6LayoutINSB_IJSE_SE_SE_EEENSB_IJNSC_ILi0EEESV_SV_EEEEENSB_IJNSA_10UnderscoreESY_SY_EEEEENS7_6detail27Sm100ImplicitGemmTileTraitsINSA_20SM90_TMA_LOAD_IM2COLENSA_14ComposedLayoutINSA_7SwizzleILi3ELi4ELi3EEENSA_18smem_ptr_flag_bitsILi16EEENST_INSB_IJNSC_ILi8EEESH_EEENSB_IJSH_SE_EEEEEEEvEENS12_INSA_23SM90_TMA_LOAD_MULTICASTES1D_vEEEENS_8epilogue10collective18CollectiveEpilogueINS1I_23Sm100TmaWarpSpecializedILi3ELi2ELi16ELb1ELb0EEEJSJ_NSB_IJNST_ISH_SE_EENST_INSC_ILi32EEESE_EEEEESK_NSB_IJNSB_IJlllEEESE_SV_EEESK_S1S_NS1I_6fusion15FusionCallbacksIS1M_NS1T_17LinearCombinationISK_fSK_fLNS_15FloatRoundStyleE2EEESJ_S1Q_JEEENSA_5SM1004TMEM4LOAD26SM100_TMEM_LOAD_16dp256b4xES13_NS14_INS15_ILi2ELi4ELi3EEES18_NST_INSB_IJS19_S1O_EEENSB_IJS1O_SE_EEEEEEENSA_17SM75_U32x4_LDSM_NENSA_21SM90_TMA_STORE_IM2COLES27_NSA_17SM90_U32x4_STSM_NENSA_39AutoVectorizingCopyWithAssumedAlignmentILi128EEEEEEvvEEEEvNT_6ParamsE,@function
        .size           _ZN7cutlass13device_kernelINS_4conv6kernel13ConvUniversalINS1_16ConvProblemShapeILNS1_8OperatorE0ELi2EEENS1_10collective14CollectiveConvINS1_47MainloopSm100TmaUmmaWarpSpecializedImplicitGemmILS5_0ELi13ELi2ELi1ELi2EN4cute5tupleIJNSA_1CILi2EEENSC_ILi1EEESE_EEEEENSB_IJNSC_ILi64EEESH_NSB_IJSH_EEEEEENS_10bfloat16_tESK_NSA_8TiledMMAINSA_8MMA_AtomIJNSA_20SM100_MMA_F16BF16_SSISK_SK_fLi64ELi64ELNSA_4UMMA5MajorE0ELSP_0ELNSO_7ScaleInE0ELSQ_0EEEEEENSA_6LayoutINSB_IJSE_SE_SE_EEENSB_IJNSC_ILi0EEESV_SV_EEEEENSB_IJNSA_10UnderscoreESY_SY_EEEEENS7_6detail27Sm100ImplicitGemmTileTraitsINSA_20SM90_TMA_LOAD_IM2COLENSA_14ComposedLayoutINSA_7SwizzleILi3ELi4ELi3EEENSA_18smem_ptr_flag_bitsILi16EEENST_INSB_IJNSC_ILi8EEESH_EEENSB_IJSH_SE_EEEEEEEvEENS12_INSA_23SM90_TMA_LOAD_MULTICASTES1D_vEEEENS_8epilogue10collective18CollectiveEpilogueINS1I_23Sm100TmaWarpSpecializedILi3ELi2ELi16ELb1ELb0EEEJSJ_NSB_IJNST_ISH_SE_EENST_INSC_ILi32EEESE_EEEEESK_NSB_IJNSB_IJlllEEESE_SV_EEESK_S1S_NS1I_6fusion15FusionCallbacksIS1M_NS1T_17LinearCombinationISK_fSK_fLNS_15FloatRoundStyleE2EEESJ_S1Q_JEEENSA_5SM1004TMEM4LOAD26SM100_TMEM_LOAD_16dp256b4xES13_NS14_INS15_ILi2ELi4ELi3EEES18_NST_INSB_IJS19_S1O_EEENSB_IJS1O_SE_EEEEEEENSA_17SM75_U32x4_LDSM_NENSA_21SM90_TMA_STORE_IM2COLES27_NSA_17SM90_U32x4_STSM_NENSA_39AutoVectorizingCopyWithAssumedAlignmentILi128EEEEEEvvEEEEvNT_6ParamsE,(.L_x_179 - _ZN7cutlass13device_kernelINS_4conv6kernel13ConvUniversalINS1_16ConvProblemShapeILNS1_8OperatorE0ELi2EEENS1_10collective14CollectiveConvINS1_47MainloopSm100TmaUmmaWarpSpecializedImplicitGemmILS5_0ELi13ELi2ELi1ELi2EN4cute5tupleIJNSA_1CILi2EEENSC_ILi1EEESE_EEEEENSB_IJNSC_ILi64EEESH_NSB_IJSH_EEEEEENS_10bfloat16_tESK_NSA_8TiledMMAINSA_8MMA_AtomIJNSA_20SM100_MMA_F16BF16_SSISK_SK_fLi64ELi64ELNSA_4UMMA5MajorE0ELSP_0ELNSO_7ScaleInE0ELSQ_0EEEEEENSA_6LayoutINSB_IJSE_SE_SE_EEENSB_IJNSC_ILi0EEESV_SV_EEEEENSB_IJNSA_10UnderscoreESY_SY_EEEEENS7_6detail27Sm100ImplicitGemmTileTraitsINSA_20SM90_TMA_LOAD_IM2COLENSA_14ComposedLayoutINSA_7SwizzleILi3ELi4ELi3EEENSA_18smem_ptr_flag_bitsILi16EEENST_INSB_IJNSC_ILi8EEESH_EEENSB_IJSH_SE_EEEEEEEvEENS12_INSA_23SM90_TMA_LOAD_MULTICASTES1D_vEEEENS_8epilogue10collective18CollectiveEpilogueINS1I_23Sm100TmaWarpSpecializedILi3ELi2ELi16ELb1ELb0EEEJSJ_NSB_IJNST_ISH_SE_EENST_INSC_ILi32EEESE_EEEEESK_NSB_IJNSB_IJlllEEESE_SV_EEESK_S1S_NS1I_6fusion15FusionCallbacksIS1M_NS1T_17LinearCombinationISK_fSK_fLNS_15FloatRoundStyleE2EEESJ_S1Q_JEEENSA_5SM1004TMEM4LOAD26SM100_TMEM_LOAD_16dp256b4xES13_NS14_INS15_ILi2ELi4ELi3EEES18_NST_INSB_IJS19_S1O_EEENSB_IJS1O_SE_EEEEEEENSA_17SM75_U32x4_LDSM_NENSA_21SM90_TMA_STORE_IM2COLES27_NSA_17SM90_U32x4_STSM_NENSA_39AutoVectorizingCopyWithAssumedAlignmentILi128EEEEEEvvEEEEvNT_6ParamsE)
        .other          _ZN7cutlass13device_kernelINS_4conv6kernel13ConvUniversalINS1_16ConvProblemShapeILNS1_8OperatorE0ELi2EEENS1_10collective14CollectiveConvINS1_47MainloopSm100TmaUmmaWarpSpecializedImplicitGemmILS5_0ELi13ELi2ELi1ELi2EN4cute5tupleIJNSA_1CILi2EEENSC_ILi1EEESE_EEEEENSB_IJNSC_ILi64EEESH_NSB_IJSH_EEEEEENS_10bfloat16_tESK_NSA_8TiledMMAINSA_8MMA_AtomIJNSA_20SM100_MMA_F16BF16_SSISK_SK_fLi64ELi64ELNSA_4UMMA5MajorE0ELSP_0ELNSO_7ScaleInE0ELSQ_0EEEEEENSA_6LayoutINSB_IJSE_SE_SE_EEENSB_IJNSC_ILi0EEESV_SV_EEEEENSB_IJNSA_10UnderscoreESY_SY_EEEEENS7_6detail27Sm100ImplicitGemmTileTraitsINSA_20SM90_TMA_LOAD_IM2COLENSA_14ComposedLayoutINSA_7SwizzleILi3ELi4ELi3EEENSA_18smem_ptr_flag_bitsILi16EEENST_INSB_IJNSC_ILi8EEESH_EEENSB_IJSH_SE_EEEEEEEvEENS12_INSA_23SM90_TMA_LOAD_MULTICASTES1D_vEEEENS_8epilogue10collective18CollectiveEpilogueINS1I_23Sm100TmaWarpSpecializedILi3ELi2ELi16ELb1ELb0EEEJSJ_NSB_IJNST_ISH_SE_EENST_INSC_ILi32EEESE_EEEEESK_NSB_IJNSB_IJlllEEESE_SV_EEESK_S1S_NS1I_6fusion15FusionCallbacksIS1M_NS1T_17LinearCombinationISK_fSK_fLNS_15FloatRoundStyleE2EEESJ_S1Q_JEEENSA_5SM1004TMEM4LOAD26SM100_TMEM_LOAD_16dp256b4xES13_NS14_INS15_ILi2ELi4ELi3EEES18_NST_INSB_IJS19_S1O_EEENSB_IJS1O_SE_EEEEEEENSA_17SM75_U32x4_LDSM_NENSA_21SM90_TMA_STORE_IM2COLES27_NSA_17SM90_U32x4_STSM_NENSA_39AutoVectorizingCopyWithAssumedAlignmentILi128EEEEEEvvEEEEvNT_6ParamsE,@"STO_CUDA_ENTRY STV_DEFAULT"
_ZN7cutlass13device_kernelINS_4conv6kernel13ConvUniversalINS1_16ConvProblemShapeILNS1_8OperatorE0ELi2EEENS1_10collective14CollectiveConvINS1_47MainloopSm100TmaUmmaWarpSpecializedImplicitGemmILS5_0ELi13ELi2ELi1ELi2EN4cute5tupleIJNSA_1CILi2EEENSC_ILi1EEESE_EEEEENSB_IJNSC_ILi64EEESH_NSB_IJSH_EEEEEENS_10bfloat16_tESK_NSA_8TiledMMAINSA_8MMA_AtomIJNSA_20SM100_MMA_F16BF16_SSISK_SK_fLi64ELi64ELNSA_4UMMA5MajorE0ELSP_0ELNSO_7ScaleInE0ELSQ_0EEEEEENSA_6LayoutINSB_IJSE_SE_SE_EEENSB_IJNSC_ILi0EEESV_SV_EEEEENSB_IJNSA_10UnderscoreESY_SY_EEEEENS7_6detail27Sm100ImplicitGemmTileTraitsINSA_20SM90_TMA_LOAD_IM2COLENSA_14ComposedLayoutINSA_7SwizzleILi3ELi4ELi3EEENSA_18smem_ptr_flag_bitsILi16EEENST_INSB_IJNSC_ILi8EEESH_EEENSB_IJSH_SE_EEEEEEEvEENS12_INSA_23SM90_TMA_LOAD_MULTICASTES1D_vEEEENS_8epilogue10collective18CollectiveEpilogueINS1I_23Sm100TmaWarpSpecializedILi3ELi2ELi16ELb1ELb0EEEJSJ_NSB_IJNST_ISH_SE_EENST_INSC_ILi32EEESE_EEEEESK_NSB_IJNSB_IJlllEEESE_SV_EEESK_S1S_NS1I_6fusion15FusionCallbacksIS1M_NS1T_17LinearCombinationISK_fSK_fLNS_15FloatRoundStyleE2EEESJ_S1Q_JEEENSA_5SM1004TMEM4LOAD26SM100_TMEM_LOAD_16dp256b4xES13_NS14_INS15_ILi2ELi4ELi3EEES18_NST_INSB_IJS19_S1O_EEENSB_IJS1O_SE_EEEEEEENSA_17SM75_U32x4_LDSM_NENSA_21SM90_TMA_STORE_IM2COLES27_NSA_17SM90_U32x4_STSM_NENSA_39AutoVectorizingCopyWithAssumedAlignmentILi128EEEEEEvvEEEEvNT_6ParamsE:
[----:B------:R-:W1:Y:S01]  /*0000*/  LDC R1, c[0x0][0x37c] ;  /* 0x0000df00ff017b82 */ /* 0x000e620000000800 */
[----:B------:R-:W2:Y:S01]  /*0010*/  S2R R47, SR_TID.X ;  /* 0x00000000002f7919 */ /* 0x000ea20000002100 */
[----:B------:R-:W3:Y:S01]  /*0020*/  LDCU.64 UR8, c[0x0][0x890] ;  /* 0x00011200ff0877ac */ /* 0x000ee20008000a00 */
[----:B-1----:R-:W-:Y:S01]  /*0030*/  VIADD R1, R1, 0xfffffff8 ;  /* 0xfffffff801017836 */ /* 0x002fe20000000000 */
[----:B------:R-:W-:Y:S02]  /*0040*/  PRMT R48, RZ, 0x7610, R48 ;  /* 0x00007610ff307816 */ /* 0x000fe40000000030 */
[----:B------:R-:W-:Y:S01]  /*0050*/  ELECT P3, URZ, PT ;  /* 0x0000000000ff782f */ /* 0x000fe20003860000 */
[----:B---3--:R-:W-:-:S04]  /*0060*/  UISETP.NE.U32.AND UP0, UPT, UR8, URZ, UPT ;  /* 0x000000ff0800728c */ /* 0x008fc8000bf05070 */
[----:B------:R-:W-:Y:S01]  /*0070*/  UISETP.NE.AND.EX UP0, UPT, UR9, URZ, UPT, UP0 ;  /* 0x000000ff0900728c */ /* 0x000fe2000bf05300 */
[----:B--2---:R-:W-:-:S05]  /*0080*/  SHF.R.U32.HI R49, RZ, 0x5, R47 ;  /* 0x00000005ff317819 */ /* 0x004fca000001162f */
[----:B------:R-:W1:Y:S02]  /*0090*/  SHFL.IDX PT, R0, R49, RZ, 0x1f ;  /* 0x00001fff31007589 */ /* 0x000e6400000e0000 */
[----:B-1----:R-:W-:Y:S01]  /*00a0*/  R2UR UR18, R0 ;  /* 0x00000000001272ca */ /* 0x002fe200000e0000 */
[----:B------:R-:W-:-:S14]  /*00b0*/  BRA.U UP0, `(.L_x_0) ;  /* 0x0000000100307547 */ /* 0x000fdc000b800000 */
[----:B------:R-:W1:Y:S02]  /*00c0*/  LDCU.64 UR4, c[0x0][0x888] ;  /* 0x00011100ff0477ac */ /* 0x000e640008000a00 */
[----:B-1----:R-:W-:-:S04]  /*00d0*/  UISETP.NE.U32.AND UP0, UPT, UR4, URZ, UPT ;  /* 0x000000ff0400728c */ /* 0x002fc8000bf05070 */
[----:B------:R-:W-:-:S09]  /*00e0*/  UISETP.NE.AND.EX UP0, UPT, UR5, URZ, UPT, UP0 ;  /* 0x000000ff0500728c */ /* 0x000fd2000bf05300 */
[----:B------:R-:W-:Y:S05]  /*00f0*/  BRA.U !UP0, `(.L_x_1) ;  /* 0x0000000108147547 */ /* 0x000fea000b800000 */
[----:B------:R-:W1:Y:S01]  /*0100*/  LDC.64 R26, c[0x0][0x888] ;  /* 0x00022200ff1a7b82 */ /* 0x000e620000000a00 */
[----:B------:R-:W1:Y:S02]  /*0110*/  LDCU.64 UR4, c[0x0][0x358] ;  /* 0x00006b00ff0477ac */ /* 0x000e640008000a00 */
[----:B-1----:R1:W5:Y:S01]  /*0120*/  LDG.E R26, desc[UR4][R26.64] ;  /* 0x000000041a1a7981 */ /* 0x002362000c1e1900 */
[----:B------:R-:W-:Y:S01]  /*0130*/  HFMA2 R48, -RZ, RZ, 0, 5.9604644775390625e-08 ;  /* 0x00000001ff307431 */ /* 0x000fe200000001ff */
[----:B------:R-:W-:Y:S05]  /*0140*/  BRA `(.L_x_0) ;  /* 0x00000000000c7947 */ /* 0x000fea0003800000 */
.L_x_1:
[----:B------:R-:W1:Y:S01]  /*0150*/  LDCU UR4, c[0x0][0x880] ;  /* 0x00011000ff0477ac */ /* 0x000e620008000800 */
[----:B------:R-:W-:Y:S01]  /*0160*/  HFMA2 R48, -RZ, RZ, 0, 5.9604644775390625e-08 ;  /* 0x00000001ff307431 */ /* 0x000fe200000001ff */
[----:B-1----:R-:W-:-:S07]  /*0170*/  MOV R26, UR4 ;  /* 0x00000004001a7c02 */ /* 0x002fce0008000f00 */
.L_x_0:
[----:B------:R-:W2:Y:S02]  /*0180*/  LDCU.64 UR4, c[0x0][0x8b0] ;  /* 0x00011600ff0477ac */ /* 0x000ea40008000a00 */
[----:B--2---:R-:W-:-:S04]  /*0190*/  UISETP.NE.U32.AND UP0, UPT, UR4, URZ, UPT ;  /* 0x000000ff0400728c */ /* 0x004fc8000bf05070 */
[----:B------:R-:W-:-:S09]  /*01a0*/  UISETP.NE.AND.EX UP0, UPT, UR5, URZ, UPT, UP0 ;  /* 0x000000ff0500728c */ /* 0x000fd2000bf05300 */
[----:B------:R-:W-:Y:S05]  /*01b0*/  BRA.U UP0, `(.L_x_2) ;  /* 0x0000000100287547 */ /* 0x000fea000b800000 */
[----:B------:R-:W2:Y:S02]  /*01c0*/  LDCU.64 UR4, c[0x0][0x8a8] ;  /* 0x00011500ff0477ac */ /* 0x000ea40008000a00 */
[----:B--2---:R-:W-:-:S04]  /*01d0*/  UISETP.NE.U32.AND UP0, UPT, UR4, URZ, UPT ;  /* 0x000000ff0400728c */ /* 0x004fc8000bf05070 */
[----:B------:R-:W-:-:S09]  /*01e0*/  UISETP.NE.AND.EX UP0, UPT, UR5, URZ, UPT, UP0 ;  /* 0x000000ff0500728c */ /* 0x000fd2000bf05300 */
[----:B------:R-:W-:Y:S05]  /*01f0*/  BRA.U !UP0, `(.L_x_3) ;  /* 0x0000000108107547 */ /* 0x000fea000b800000 */
[----:B------:R-:W2:Y:S01]  /*0200*/  LDC.64 R24, c[0x0][0x8a8] ;  /* 0x00022a00ff187b82 */ /* 0x000ea20000000a00 */
[----:B------:R-:W2:Y:S02]  /*0210*/  LDCU.64 UR4, c[0x0][0x358] ;  /* 0x00006b00ff0477ac */ /* 0x000ea40008000a00 */
[----:B--2---:R2:W5:Y:S01]  /*0220*/  LDG.E R24, desc[UR4][R24.64] ;  /* 0x0000000418187981 */ /* 0x004562000c1e1900 */
[----:B------:R-:W-:Y:S05]  /*0230*/  BRA `(.L_x_2) ;  /* 0x0000000000087947 */ /* 0x000fea0003800000 */
.L_x_3:
[----:B------:R-:W2:Y:S02]  /*0240*/  LDCU UR4, c[0x0][0x8a0] ;  /* 0x00011400ff0477ac */ /* 0x000ea40008000800 */
[----:B--2---:R-:W-:Y:S02]  /*0250*/  MOV R24, UR4 ;  /* 0x0000000400187c02 */ /* 0x004fe40008000f00 */
.L_x_2:
[----:B------:R-:W-:Y:S01]  /*0260*/  IMAD.U32 R0, RZ, RZ, UR18 ;  /* 0x00000012ff007e24 */ /* 0x000fe2000f8e00ff */
[----:B------:R-:W-:Y:S04]  /*0270*/  BSSY.RECONVERGENT B0, `(.L_x_4) ;  /* 0x000000c000007945 */ /* 0x000fe80003800200 */
[C---:B------:R-:W-:Y:S02]  /*0280*/  ISETP.NE.OR P1, PT, R0.reuse, 0x1, !P3 ;  /* 0x000000010000780c */ /* 0x040fe40005f25670 */
[----:B------:R-:W-:-:S11]  /*0290*/  ISETP.NE.OR P0, PT, R0, 0x3, !P3 ;  /* 0x000000030000780c */ /* 0x000fd60005f05670 */
[----:B------:R-:W-:Y:S05]  /*02a0*/  @P1 BRA `(.L_x_5) ;  /* 0x0000000000201947 */ /* 0x000fea0003800000 */
[----:B------:R-:W3:Y:S02]  /*02b0*/  LDCU.64 UR4, c[0x0][0x348] ;  /* 0x00006900ff0477ac */ /* 0x000ee40008000a00 */
[----:B---3--:R-:W-:Y:S02]  /*02c0*/  UIADD3 UR6, UP1, UPT, UR4, 0x80, URZ ;  /* 0x0000008004067890 */ /* 0x008fe4000ff3e0ff */
[----:B------:R-:W-:Y:S02]  /*02d0*/  UIADD3 UR4, UP0, UPT, UR4, 0x180, URZ ;  /* 0x0000018004047890 */ /* 0x000fe4000ff1e0ff */
[----:B------:R-:W-:Y:S02]  /*02e0*/  UIADD3.X UR7, UPT, UPT, URZ, UR5, URZ, UP1, !UPT ;  /* 0x00000005ff077290 */ /* 0x000fe40008ffe4ff */
[----:B------:R-:W-:-:S07]  /*02f0*/  UIADD3.X UR5, UPT, UPT, URZ, UR5, URZ, UP0, !UPT ;  /* 0x00000005ff057290 */ /* 0x000fce00087fe4ff */
[----:B------:R3:W-:Y:S02]  /*0300*/  UTMACCTL.PF [UR6] ;  /* 0x00000000060079b9 */ /* 0x0007e40008040000 */
[----:B------:R3:W-:Y:S02]  /*0310*/  UTMACCTL.PF [UR4] ;  /* 0x00000000040079b9 */ /* 0x0007e40008040000 */
[----:B---3--:R-:W-:Y:S01]  /*0320*/  NOP ;  /* 0x0000000000007918 */ /* 0x008fe20000000000 */
.L_x_5:
[----:B------:R-:W-:Y:S05]  /*0330*/  BSYNC.RECONVERGENT B0 ;  /* 0x0000000000007941 */ /* 0x000fea0003800200 */
.L_x_4:
[----:B------:R-:W-:Y:S04]  /*0340*/  BSSY.RECONVERGENT B0, `(.L_x_6) ;  /* 0x000000a000007945 */ /* 0x000fe80003800200 */
        /* <DEDUP_REMOVED lines=9> */
.L_x_7:
[----:B------:R-:W-:Y:S05]  /*03e0*/  BSYNC.RECONVERGENT B0 ;  /* 0x0000000000007941 */ /* 0x000fea0003800200 */
.L_x_6:
[----:B------:R-:W3:Y:S01]  /*03f0*/  LDCU.64 UR4, c[0x0][0x888] ;  /* 0x00011100ff0477ac */ /* 0x000ee20008000a00 */
[----:B------:R-:W-:Y:S02]  /*0400*/  UISETP.EQ.U32.AND UP2, UPT, UR8, URZ, UPT ;  /* 0x000000ff0800728c */ /* 0x000fe4000bf42070 */
[----:B------:R-:W-:Y:S02]  /*0410*/  UPLOP3.LUT UP3, UPT, UPT, UPT, UPT, 0x80, 0x8 ;  /* 0x000000000008789c */ /* 0x000fe40003f6f070 */
[----:B---3--:R-:W-:-:S04]  /*0420*/  UISETP.NE.U32.AND UP0, UPT, UR4, URZ, UPT ;  /* 0x000000ff0400728c */ /* 0x008fc8000bf05070 */
[----:B------:R-:W-:-:S04]  /*0430*/  UISETP.NE.AND.EX UP1, UPT, UR5, URZ, UPT, UP0 ;  /* 0x000000ff0500728c */ /* 0x000fc8000bf25300 */
[----:B------:R-:W-:-:S04]  /*0440*/  UISETP.EQ.OR.EX UP4, UPT, UR9, URZ, !UP1, UP2 ;  /* 0x000000ff0900728c */ /* 0x000fc8000cf82720 */
[----:B------:R-:W-:-:S06]  /*0450*/  UP2UR UR4, UPR, URZ, 0x10 ;  /* 0x00000010ff047883 */ /* 0x000fcc0008000000 */
[----:B------:R-:W-:Y:S01]  /*0460*/  MOV R56, UR4 ;  /* 0x0000000400387c02 */ /* 0x000fe20008000f00 */
[----:B------:R-:W-:Y:S06]  /*0470*/  BRA.U !UP4, `(.L_x_8) ;  /* 0x000000010c207547 */ /* 0x000fec000b800000 */
[----:B------:R-:W-:Y:S01]  /*0480*/  UISETP.NE.U32.AND UP2, UPT, UR8, URZ, UPT ;  /* 0x000000ff0800728c */ /* 0x000fe2000bf45070 */
[----:B-----5:R-:W-:Y:S01]  /*0490*/  FSETP.NEU.AND P0, PT, R26, RZ, PT ;  /* 0x000000ff1a00720b */ /* 0x020fe20003f0d000 */
[----:B------:R-:W-:Y:S02]  /*04a0*/  USEL UR4, URZ, 0xffffffff, UP1 ;  /* 0xffffffffff047887 */ /* 0x000fe40008800000 */
[----:B------:R-:W-:-:S10]  /*04b0*/  UISETP.NE.AND.EX UP2, UPT, UR9, URZ, UPT, UP2 ;  /* 0x000000ff0900728c */ /* 0x000fd4000bf45320 */
[----:B------:R-:W-:Y:S01]  /*04c0*/  VOTEU.ANY UP0, P0 ;  /* 0x0000000000ff7886 */ /* 0x000fe20000000100 */
[----:B------:R-:W-:-:S04]  /*04d0*/  @!UP2 USEL UR4, URZ, 0xffffffff, UP0 ;  /* 0xffffffffff04a887 */ /* 0x000fc80008000000 */
[----:B------:R-:W-:-:S04]  /*04e0*/  ULOP3.LUT UR4, UR4, 0x1, URZ, 0xc0, !UPT ;  /* 0x0000000104047892 */ /* 0x000fc8000f8ec0ff */
[----:B------:R-:W-:-:S11]  /*04f0*/  UISETP.NE.U32.AND UP3, UPT, UR4, 0x1, UPT ;  /* 0x000000010400788c */ /* 0x000fd6000bf65070 */
.L_x_8:
[----:B------:R-:W3:Y:S02]  /*0500*/  SHFL.IDX PT, R2, R49, RZ, 0x1f ;  /* 0x00001fff31027589 */ /* 0x000ee400000e0000 */
[----:B---3--:R-:W-:-:S13]  /*0510*/  ISETP.NE.AND P0, PT, R2, RZ, PT ;  /* 0x000000ff0200720c */ /* 0x008fda0003f05270 */
[----:B------:R-:W-:Y:S05]  /*0520*/  @P0 BRA `(.L_x_9) ;  /* 0x0000000000ac0947 */ /* 0x000fea0003800000 */
[----:B------:R-:W-:Y:S01]  /*0530*/  ELECT P0, URZ, PT ;  /* 0x0000000000ff782f */ /* 0x000fe20003800000 */
[----:B------:R-:W-:-:S12]  /*0540*/  BSSY.RECONVERGENT B0, `(.L_x_9) ;  /* 0x0000029000007945 */ /* 0x000fd80003800200 */
[----:B------:R-:W-:Y:S05]  /*0550*/  @!P0 BRA `(.L_x_10) ;  /* 0x00000000009c8947 */ /* 0x000fea0003800000 */
[----:B------:R-:W3:Y:S01]  /*0560*/  S2UR UR4, SR_CgaCtaId ;  /* 0x00000000000479c3 */ /* 0x000ee20000008800 */
[----:B------:R-:W-:Y:S01]  /*0570*/  UMOV UR5, 0x400 ;  /* 0x0000040000057882 */ /* 0x000fe20000000000 */
[----:B------:R-:W-:Y:S01]  /*0580*/  UMOV UR8, 0x1 ;  /* 0x0000000100087882 */ /* 0x000fe20000000000 */
[----:B------:R-:W-:Y:S01]  /*0590*/  UMOV UR6, 0x2 ;  /* 0x0000000200067882 */ /* 0x000fe20000000000 */
[----:B------:R-:W-:-:S04]  /*05a0*/  UIADD3 UR8, UPT, UPT, -UR8, 0x100000, URZ ;  /* 0x0010000008087890 */ /* 0x000fc8000fffe1ff */
[----:B------:R-:W-:Y:S02]  /*05b0*/  USHF.L.U32 UR9, UR8, 0xb, URZ ;  /* 0x0000000b08097899 */ /* 0x000fe400080006ff */
[----:B------:R-:W-:Y:S02]  /*05c0*/  USHF.L.U32 UR8, UR8, 0x1, URZ ;  /* 0x0000000108087899 */ /* 0x000fe400080006ff */
[----:B------:R-:W-:-:S04]  /*05d0*/  UIADD3 UR6, UPT, UPT, -UR6, 0x100000, URZ ;  /* 0x0010000006067890 */ /* 0x000fc8000fffe1ff */
[----:B------:R-:W-:Y:S02]  /*05e0*/  USHF.L.U32 UR7, UR6, 0xb, URZ ;  /* 0x0000000b06077899 */ /* 0x000fe400080006ff */
[----:B------:R-:W-:Y:S02]  /*05f0*/  USHF.L.U32 UR6, UR6, 0x1, URZ ;  /* 0x0000000106067899 */ /* 0x000fe400080006ff */
[----:B---3--:R-:W-:Y:S01]  /*0600*/  ULEA UR4, UR4, UR5, 0x18 ;  /* 0x0000000504047291 */ /* 0x008fe2000f8ec0ff */
[----:B------:R-:W3:Y:S11]  /*0610*/  FENCE.VIEW.ASYNC.S ;  /* 0x00000000000073c6 */ /* 0x000ef60000000000 */
[----:B---3--:R3:W4:Y:S01]  /*0620*/  SYNCS.EXCH.64 URZ, [UR4], UR8 ;  /* 0x0000000804ff75b2 */ /* 0x0087220008000100 */
[----:B------:R3:W1:Y:S01]  /*0630*/  SYNCS.EXCH.64 URZ, [UR4+0x68], UR6 ;  /* 0x0000680604ff75b2 */ /* 0x0006620008000100 */
        /* <DEDUP_REMOVED lines=23> */
[----:B------:R3:W1:Y:S02]  /*07b0*/  SYNCS.EXCH.64 URZ, [UR4+0xc8], UR6 ;  /* 0x0000c80604ff75b2 */ /* 0x0006640008000100 */
[----:B---34-:R-:W-:Y:S01]  /*07c0*/  NOP ;  /* 0x0000000000007918 */ /* 0x018fe20000000000 */
.L_x_10:
[----:B------:R-:W-:Y:S05]  /*07d0*/  BSYNC.RECONVERGENT B0 ;  /* 0x0000000000007941 */ /* 0x000fea0003800200 */
.L_x_9:
[----:B------:R-:W3:Y:S01]  /*07e0*/  SHFL.IDX PT, R2, R49, RZ, 0x1f ;  /* 0x00001fff31027589 */ /* 0x000ee200000e0000 */
[----:B------:R-:W-:Y:S01]  /*07f0*/  NOP ;  /* 0x0000000000007918 */ /* 0x000fe20000000000 */
[----:B---3--:R-:W-:-:S13]  /*0800*/  ISETP.NE.AND P0, PT, R2, 0x1, PT ;  /* 0x000000010200780c */ /* 0x008fda0003f05270 */
[----:B------:R-:W-:Y:S05]  /*0810*/  @P0 BRA `(.L_x_11) ;  /* 0x0000000000500947 */ /* 0x000fea0003800000 */
        /* <DEDUP_REMOVED lines=9> */
[----:B------:R-:W-:Y:S01]  /*08b0*/  USHF.L.U32 UR6, UR6, 0x1, URZ ;  /* 0x0000000106067899 */ /* 0x000fe200080006ff */
[----:B------:R-:W-:Y:S01]  /*08c0*/  ELECT P0, URZ, PT ;  /* 0x0000000000ff782f */ /* 0x000fe20003800000 */
[----:B---3--:R-:W-:Y:S01]  /*08d0*/  ULEA UR4, UR4, UR5, 0x18 ;  /* 0x0000000504047291 */ /* 0x008fe2000f8ec0ff */
[----:B------:R-:W3:Y:S11]  /*08e0*/  FENCE.VIEW.ASYNC.S ;  /* 0x00000000000073c6 */ /* 0x000ef60000000000 */
[----:B---3--:R3:W4:Y:S01]  /*08f0*/  SYNCS.EXCH.64 URZ, [UR4+0xd0], UR8 ;  /* 0x0000d00804ff75b2 */ /* 0x0087220008000100 */
[----:B------:R3:W1:Y:S01]  /*0900*/  SYNCS.EXCH.64 URZ, [UR4+0xe8], UR6 ;  /* 0x0000e80604ff75b2 */ /* 0x0006620008000100 */
[----:B------:R3:W1:Y:S01]  /*0910*/  SYNCS.EXCH.64 URZ, [UR4+0xd8], UR8 ;  /* 0x0000d80804ff75b2 */ /* 0x0006620008000100 */
[----:B------:R3:W1:Y:S01]  /*0920*/  SYNCS.EXCH.64 URZ, [UR4+0xf0], UR6 ;  /* 0x0000f00604ff75b2 */ /* 0x0006620008000100 */
[----:B------:R3:W1:Y:S01]  /*0930*/  SYNCS.EXCH.64 URZ, [UR4+0xe0], UR8 ;  /* 0x0000e00804ff75b2 */ /* 0x0006620008000100 */
[----:B------:R3:W1:Y:S01]  /*0940*/  SYNCS.EXCH.64 URZ, [UR4+0xf8], UR6 ;  /* 0x0000f80604ff75b2 */ /* 0x0006620008000100 */
[----:B------:R-:W-:Y:S01]  /*0950*/  NOP ;  /* 0x0000000000007918 */ /* 0x000fe20000000000 */
.L_x_11:
[----:B------:R-:W2:Y:S01]  /*0960*/  SHFL.IDX PT, R2, R49, RZ, 0x1f ;  /* 0x00001fff31027589 */ /* 0x000ea200000e0000 */
[----:B------:R-:W-:Y:S01]  /*0970*/  NOP ;  /* 0x0000000000007918 */ /* 0x000fe20000000000 */
[----:B--2---:R-:W-:-:S13]  /*0980*/  ISETP.NE.AND P0, PT, R2, 0x3, PT ;  /* 0x000000030200780c */ /* 0x004fda0003f05270 */
[----:B------:R-:W-:Y:S05]  /*0990*/  @P0 BRA `(.L_x_12) ;  /* 0x0000000000300947 */ /* 0x000fea0003800000 */
[----:B---3--:R-:W2:Y:S01]  /*09a0*/  S2UR UR4, SR_CgaCtaId ;  /* 0x00000000000479c3 */ /* 0x008ea20000008800 */
[----:B------:R-:W-:Y:S01]  /*09b0*/  UMOV UR6, 0x400 ;  /* 0x0000040000067882 */ /* 0x000fe20000000000 */
[----:B------:R-:W-:Y:S01]  /*09c0*/  UMOV UR5, 0x20 ;  /* 0x0000002000057882 */ /* 0x000fe20000000000 */
[----:B------:R-:W-:Y:S01]  /*09d0*/  ELECT P0, URZ, PT ;  /* 0x0000000000ff782f */ /* 0x000fe20003800000 */
[----:B--2---:R-:W-:Y:S02]  /*09e0*/  ULEA UR6, UR4, UR6, 0x18 ;  /* 0x0000000604067291 */ /* 0x004fe4000f8ec0ff */
[----:B------:R-:W-:-:S04]  /*09f0*/  UIADD3 UR4, UPT, UPT, -UR5, 0x100000, URZ ;  /* 0x0010000005047890 */ /* 0x000fc8000fffe1ff */
[----:B------:R-:W-:Y:S02]  /*0a00*/  USHF.L.U32 UR5, UR4, 0xb, URZ ;  /* 0x0000000b04057899 */ /* 0x000fe400080006ff */
[----:B------:R-:W-:Y:S01]  /*0a10*/  USHF.L.U32 UR4, UR4, 0x1, URZ ;  /* 0x0000000104047899 */ /* 0x000fe200080006ff */
[----:B------:R-:W2:Y:S11]  /*0a20*/  FENCE.VIEW.ASYNC.S ;  /* 0x00000000000073c6 */ /* 0x000eb60000000000 */
[----:B--2---:R2:W3:Y:S01]  /*0a30*/  SYNCS.EXCH.64 URZ, [UR6+0x100], UR4 ;  /* 0x0001000406ff75b2 */ /* 0x0044e20008000100 */
[----:B------:R2:W1:Y:S01]  /*0a40*/  SYNCS.EXCH.64 URZ, [UR6+0x108], UR4 ;  /* 0x0001080406ff75b2 */ /* 0x0004620008000100 */
[----:B------:R-:W-:Y:S01]  /*0a50*/  NOP ;  /* 0x0000000000007918 */ /* 0x000fe20000000000 */
.L_x_12:
[----:B------:R-:W4:Y:S01]  /*0a60*/  SHFL.IDX PT, R2, R49, RZ, 0x1f ;  /* 0x00001fff31027589 */ /* 0x000f2200000e0000 */
[----:B------:R-:W-:Y:S01]  /*0a70*/  NOP ;  /* 0x0000000000007918 */ /* 0x000fe20000000000 */
[----:B----4-:R-:W-:-:S13]  /*0a80*/  ISETP.NE.AND P0, PT, R2, 0x4, PT ;  /* 0x000000040200780c */ /* 0x010fda0003f05270 */
[----:B------:R-:W-:Y:S05]  /*0a90*/  @P0 BRA `(.L_x_13) ;  /* 0x0000000000440947 */ /* 0x000fea0003800000 */
[----:B--23--:R-:W2:Y:S01]  /*0aa0*/  S2UR UR6, SR_CgaCtaId ;  /* 0x00000000000679c3 */ /* 0x00cea20000008800 */
[----:B------:R-:W-:Y:S01]  /*0ab0*/  UMOV UR4, 0x1e0 ;  /* 0x000001e000047882 */ /* 0x000fe20000000000 */
[----:B------:R-:W-:Y:S01]  /*0ac0*/  UMOV UR5, 0x400 ;  /* 0x0000040000057882 */ /* 0x000fe20000000000 */
[----:B------:R-:W-:Y:S01]  /*0ad0*/  USEL UR4, UR4, 0x1a0, UP3 ;  /* 0x000001a004047887 */ /* 0x000fe20009800000 */
[----:B------:R-:W-:Y:S01]  /*0ae0*/  UMOV UR8, 0x1 ;  /* 0x0000000100087882 */ /* 0x000fe20000000000 */
[----:B------:R-:W-:Y:S01]  /*0af0*/  ELECT P0, URZ, PT ;  /* 0x0000000000ff782f */ /* 0x000fe20003800000 */
[----:B------:R-:W-:-:S04]  /*0b00*/  UIADD3 UR8, UPT, UPT, -UR8, 0x100000, URZ ;  /* 0x0010000008087890 */ /* 0x000fc8000fffe1ff */
[----:B------:R-:W-:Y:S02]  /*0b10*/  USHF.L.U32 UR9, UR8, 0xb, URZ ;  /* 0x0000000b08097899 */ /* 0x000fe400080006ff */
[----:B------:R-:W-:Y:S02]  /*0b20*/  USHF.L.U32 UR8, UR8, 0x1, URZ ;  /* 0x0000000108087899 */ /* 0x000fe400080006ff */
[----:B--2---:R-:W-:Y:S02]  /*0b30*/  ULEA UR6, UR6, UR5, 0x18 ;  /* 0x0000000506067291 */ /* 0x004fe4000f8ec0ff */
[----:B------:R-:W-:-:S04]  /*0b40*/  UIADD3 UR4, UPT, UPT, -UR4, 0x100000, URZ ;  /* 0x0010000004047890 */ /* 0x000fc8000fffe1ff */
[----:B------:R-:W-:Y:S02]  /*0b50*/  USHF.L.U32 UR5, UR4, 0xb, URZ ;  /* 0x0000000b04057899 */ /* 0x000fe400080006ff */
[----:B------:R-:W-:Y:S01]  /*0b60*/  USHF.L.U32 UR4, UR4, 0x1, URZ ;  /* 0x0000000104047899 */ /* 0x000fe200080006ff */
[----:B------:R-:W2:Y:S03]  /*0b70*/  FENCE.VIEW.ASYNC.S ;  /* 0x00000000000073c6 */ /* 0x000ea60000000000 */
[----:B--2---:R4:W2:Y:S08]  /*0b80*/  SYNCS.EXCH.64 URZ, [UR6+0x110], UR8 ;  /* 0x0001100806ff75b2 */ /* 0x0048b00008000100 */
[----:B------:R4:W3:Y:S02]  /*0b90*/  SYNCS.EXCH.64 URZ, [UR6+0x118], UR4 ;  /* 0x0001180406ff75b2 */ /* 0x0008e40008000100 */
[----:B----4-:R-:W-:Y:S01]  /*0ba0*/  NOP ;  /* 0x0000000000007918 */ /* 0x010fe20000000000 */
.L_x_13:
[----:B------:R-:W4:Y:S01]  /*0bb0*/  SHFL.IDX PT, R2, R49, RZ, 0x1f ;  /* 0x00001fff31027589 */ /* 0x000f2200000e0000 */
[----:B------:R-:W-:Y:S01]  /*0bc0*/  NOP ;  /* 0x0000000000007918 */ /* 0x000fe20000000000 */
[----:B----4-:R-:W-:-:S13]  /*0bd0*/  ISETP.NE.AND P0, PT, R2, 0x5, PT ;  /* 0x000000050200780c */ /* 0x010fda0003f05270 */
[----:B------:R-:W-:Y:S05]  /*0be0*/  @P0 BRA `(.L_x_14) ;  /* 0x0000000000480947 */ /* 0x000fea0003800000 */
[----:B--2---:R-:W2:Y:S01]  /*0bf0*/  S2UR UR5, SR_CgaCtaId ;  /* 0x00000000000579c3 */ /* 0x004ea20000008800 */
[----:B---3--:R-:W-:Y:S01]  /*0c00*/  UMOV UR4, 0x400 ;  /* 0x0000040000047882 */ /* 0x008fe20000000000 */
        /* <DEDUP_REMOVED lines=9> */
[----:B--2---:R-:W-:Y:S01]  /*0ca0*/  ULEA UR4, UR5, UR4, 0x18 ;  /* 0x0000000405047291 */ /* 0x004fe2000f8ec0ff */
[----:B------:R-:W2:Y:S11]  /*0cb0*/  FENCE.VIEW.ASYNC.S ;  /* 0x00000000000073c6 */ /* 0x000eb60000000000 */
[----:B--2---:R4:W2:Y:S01]  /*0cc0*/  SYNCS.EXCH.64 URZ, [UR4+0x120], UR8 ;  /* 0x0001200804ff75b2 */ /* 0x0048a20008000100 */
[----:B------:R4:W3:Y:S01]  /*0cd0*/  SYNCS.EXCH.64 URZ, [UR4+0x130], UR6 ;  /* 0x0001300604ff75b2 */ /* 0x0008e20008000100 */
[----:B------:R4:W1:Y:S01]  /*0ce0*/  SYNCS.EXCH.64 URZ, [UR4+0x128], UR8 ;  /* 0x0001280804ff75b2 */ /* 0x0008620008000100 */
[----:B------:R4:W1:Y:S02]  /*0cf0*/  SYNCS.EXCH.64 URZ, [UR4+0x138], UR6 ;  /* 0x0001380604ff75b2 */ /* 0x0008640008000100 */
[----:B----4-:R-:W-:Y:S01]  /*0d00*/  NOP ;  /* 0x0000000000007918 */ /* 0x010fe20000000000 */
.L_x_14:
[----:B--23--:R-:W2:Y:S01]  /*0d10*/  LDCU UR4, c[0x0][0x36c] ;  /* 0x00006d80ff0477ac */ /* 0x00cea20008000800 */
[----:B------:R-:W-:Y:S01]  /*0d20*/  ISETP.NE.OR P3, PT, R0, 0x2, !P3 ;  /* 0x000000020000780c */ /* 0x000fe20005f65670 */
[----:B------:R-:W-:Y:S01]  /*0d30*/  NOP ;  /* 0x0000000000007918 */ /* 0x000fe20000000000 */
[----:B------:R-:W-:Y:S01]  /*0d40*/  LOP3.LUT R2, R47, 0x1f, RZ, 0xc0, !PT ;  /* 0x0000001f2f027812 */ /* 0x000fe200078ec0ff */
[----:B------:R-:W-:Y:S02]  /*0d50*/  UISETP.NE.AND UP4, UPT, UR18, 0x2, UPT ;  /* 0x000000021200788c */ /* 0x000fe4000bf85270 */
[----:B------:R-:W-:Y:S02]  /*0d60*/  UISETP.NE.AND UP5, UPT, UR18, URZ, UPT ;  /* 0x000000ff1200728c */ /* 0x000fe4000bfa5270 */
[----:B--2---:R-:W-:-:S09]  /*0d70*/  UISETP.EQ.U32.AND UP6, UPT, UR4, 0x1, UPT ;  /* 0x000000010400788c */ /* 0x004fd2000bfc2070 */
[----:B------:R-:W-:Y:S05]  /*0d80*/  BRA.U !UP6, `(.L_x_15) ;  /* 0x000000010e087547 */ /* 0x000fea000b800000 */
[----:B-1----:R-:W-:Y:S01]  /*0d90*/  UCGABAR_ARV ;  /* 0x00000000000079c7 */ /* 0x002fe20008000000 */
[----:B------:R-:W-:Y:S05]  /*0da0*/  BRA `(.L_x_16) ;  /* 0x0000000000047947 */ /* 0x000fea0003800000 */
.L_x_15:
[----:B-1----:R-:W-:Y:S01]  /*0db0*/  NOP ;  /* 0x0000000000007918 */ /* 0x002fe20000000000 */
.L_x_16:
[----:B------:R-:W1:Y:S01]  /*0dc0*/  S2UR UR51, SR_CTAID.X ;  /* 0x00000000003379c3 */ /* 0x000e620000002500 */
[----:B------:R-:W-:-:S05]  /*0dd0*/  CS2R.32 R55, SR_CgaSize ;  /* 0x0000000000377805 */ /* 0x000fca0000008a00 */
[----:B------:R-:W-:-:S05]  /*0de0*/  IMAD R55, R55, -0xa0, RZ ;  /* 0xffffff6037377824 */ /* 0x000fca00078e02ff */
[----:B------:R-:W-:-:S14]  /*0df0*/  R2UR UR5, R55 ;  /* 0x00000000370572ca */ /* 0x000fdc00000e0000 */
[----:B------:R-:W2:Y:S01]  /*0e00*/  LDCU UR5, c[0x0][UR5+0x2b0] ;  /* 0x00005600050577ac */ /* 0x000ea20008000800 */
[----:B------:R-:W-:-:S05]  /*0e10*/  CS2R.32 R55, SR_CgaSize ;  /* 0x0000000000377805 */ /* 0x000fca0000008a00 */
[----:B------:R-:W-:-:S05]  /*0e20*/  IMAD R55, R55, -0xa0, RZ ;  /* 0xffffff6037377824 */ /* 0x000fca00078e02ff */
[----:B------:R-:W-:-:S14]  /*0e30*/  R2UR UR4, R55 ;  /* 0x00000000370472ca */ /* 0x000fdc00000e0000 */
[----:B------:R-:W3:Y:S01]  /*0e40*/  LDCU UR4, c[0x0][UR4+0x2b4] ;  /* 0x00005680040477ac */ /* 0x000ee20008000800 */
[----:B------:R-:W4:Y:S01]  /*0e50*/  S2UR UR26, SR_CTAID.Y ;  /* 0x00000000001a79c3 */ /* 0x000f220000002600 */
[----:B------:R-:W-:-:S05]  /*0e60*/  CS2R.32 R55, SR_CgaSize ;  /* 0x0000000000377805 */ /* 0x000fca0000008a00 */
[----:B------:R-:W-:-:S05]  /*0e70*/  IMAD R55, R55, -0xa0, RZ ;  /* 0xffffff6037377824 */ /* 0x000fca00078e02ff */
[----:B------:R-:W-:-:S14]  /*0e80*/  R2UR UR7, R55 ;  /* 0x00000000370772ca */ /* 0x000fdc00000e0000 */
[----:B------:R-:W3:Y:S01]  /*0e90*/  LDCU UR7, c[0x0][UR7+0x2a0] ;  /* 0x00005400070777ac */ /* 0x000ee20008000800 */
[----:B------:R-:W-:-:S05]  /*0ea0*/  CS2R.32 R55, SR_CgaSize ;  /* 0x0000000000377805 */ /* 0x000fca0000008a00 */
[----:B------:R-:W-:-:S05]  /*0eb0*/  IMAD R55, R55, -0xa0, RZ ;  /* 0xffffff6037377824 */ /* 0x000fca00078e02ff */
[----:B------:R-:W-:-:S14]  /*0ec0*/  R2UR UR8, R55 ;  /* 0x00000000370872ca */ /* 0x000fdc00000e0000 */
[----:B------:R-:W3:Y:S01]  /*0ed0*/  LDCU UR8, c[0x0][UR8+0x2a4] ;  /* 0x00005480080877ac */ /* 0x000ee20008000800 */
[----:B------:R-:W3:Y:S01]  /*0ee0*/  S2UR UR9, SR_CgaCtaId ;  /* 0x00000000000979c3 */ /* 0x000ee20000008800 */
[----:B------:R-:W3:Y:S01]  /*0ef0*/  LDCU UR19, c[0x0][0xb24] ;  /* 0x00016480ff1377ac */ /* 0x000ee20008000800 */
[----:B------:R-:W3:Y:S01]  /*0f00*/  LDCU UR39, c[0x0][0xb24] ;  /* 0x00016480ff2777ac */ /* 0x000ee20008000800 */
[----:B-1----:R-:W-:Y:S01]  /*0f10*/  I2FP.F32.U32 R3, UR51 ;  /* 0x0000003300037c45 */ /* 0x002fe20008201000 */
[----:B------:R-:W1:Y:S04]  /*0f20*/  LDCU UR22, c[0x0][0xb30] ;  /* 0x00016600ff1677ac */ /* 0x000e680008000800 */
[----:B--2---:R-:W-:Y:S01]  /*0f30*/  FMUL R3, R3, UR5 ;  /* 0x0000000503037c20 */ /* 0x004fe20008400000 */
[----:B----4-:R-:W-:-:S05]  /*0f40*/  I2FP.F32.U32 R0, UR26 ;  /* 0x0000001a00007c45 */ /* 0x010fca0008201000 */
[----:B------:R-:W2:Y:S01]  /*0f50*/  F2I.U32.TRUNC.NTZ R3, R3 ;  /* 0x0000000300037305 */ /* 0x000ea2000020f000 */
[----:B---3--:R-:W-:Y:S01]  /*0f60*/  FMUL R0, R0, UR4 ;  /* 0x0000000400007c20 */ /* 0x008fe20008400000 */
[----:B------:R-:W-:-:S06]  /*0f70*/  USHF.L.U32 UR33, UR9, 0xb, URZ ;  /* 0x0000000b09217899 */ /* 0x000fcc00080006ff */
[----:B------:R-:W3:Y:S01]  /*0f80*/  F2I.U32.TRUNC.NTZ R0, R0 ;  /* 0x0000000000007305 */ /* 0x000ee2000020f000 */
[----:B------:R-:W-:Y:S01]  /*0f90*/  ULOP3.LUT UR33, UR33, 0x800, URZ, 0xc0, !UPT ;  /* 0x0000080021217892 */ /* 0x000fe2000f8ec0ff */
[----:B--2---:R-:W-:Y:S02]  /*0fa0*/  R2UR UR4, R3 ;  /* 0x00000000030472ca */ /* 0x004fe400000e0000 */
[----:B---3--:R-:W-:Y:S02]  /*0fb0*/  R2UR UR6, R0 ;  /* 0x00000000000672ca */ /* 0x008fe400000e0000 */
[----:B------:R-:W-:-:S09]  /*0fc0*/  PRMT R0, RZ, 0x7610, R0 ;  /* 0x00007610ff007816 */ /* 0x000fd20000000000 */
[----:B------:R-:W-:-:S04]  /*0fd0*/  UIADD3 UR5, UPT, UPT, -UR4, URZ, URZ ;  /* 0x000000ff04057290 */ /* 0x000fc8000fffe1ff */
[----:B------:R-:W-:Y:S02]  /*0fe0*/  UIMAD UR5, UR7, UR5, UR51 ;  /* 0x00000005070572a4 */ /* 0x000fe4000f8e0233 */
[----:B------:R-:W-:-:S04]  /*0ff0*/  UIADD3 UR4, UPT, UPT, -UR6, URZ, URZ ;  /* 0x000000ff06047290 */ /* 0x000fc8000fffe1ff */
[----:B------:R-:W-:Y:S01]  /*1000*/  IMAD.U32 R55, RZ, RZ, UR5 ;  /* 0x00000005ff377e24 */ /* 0x000fe2000f8e00ff */
[----:B------:R-:W-:-:S06]  /*1010*/  UIMAD UR4, UR8, UR4, UR26 ;  /* 0x00000004080472a4 */ /* 0x000fcc000f8e021a */
[----:B------:R-:W-:Y:S01]  /*1020*/  IMAD.U32 R54, RZ, RZ, UR4 ;  /* 0x00000004ff367e24 */ /* 0x000fe2000f8e00ff */
[----:B-1----:R-:W-:Y:S06]  /*1030*/  BRA.U UP5, `(.L_x_17) ;  /* 0x00000001052c7547 */ /* 0x002fec000b800000 */
[----:B------:R-:W-:Y:S02]  /*1040*/  R2UR UR4, R54 ;  /* 0x00000000360472ca */ /* 0x000fe400000e0000 */
[----:B------:R-:W-:-:S11]  /*1050*/  R2UR UR6, R55 ;  /* 0x00000000370672ca */ /* 0x000fd600000e0000 */
[----:B------:R-:W-:-:S04]  /*1060*/  UISETP.NE.AND UP0, UPT, UR4, URZ, UPT ;  /* 0x000000ff0400728c */ /* 0x000fc8000bf05270 */
[----:B------:R-:W-:-:S04]  /*1070*/  UISETP.EQ.OR UP0, UPT, UR6, URZ, !UP0 ;  /* 0x000000ff0600728c */ /* 0x000fc8000c702670 */
[----:B------:R-:W-:Y:S02]  /*1080*/  USEL UR5, URZ, 0x1, !UP0 ;  /* 0x00000001ff057887 */ /* 0x000fe4000c000000 */
[----:B------:R-:W-:-:S04]  /*1090*/  UISETP.NE.AND UP0, UPT, UR4, URZ, UPT ;  /* 0x000000ff0400728c */ /* 0x000fc8000bf05270 */
[----:B------:R-:W-:Y:S02]  /*10a0*/  USEL UR4, URZ, 0x2, UP0 ;  /* 0x00000002ff047887 */ /* 0x000fe40008000000 */
[----:B------:R-:W-:-:S04]  /*10b0*/  UISETP.NE.AND UP0, UPT, UR6, 0x1, UPT ;  /* 0x000000010600788c */ /* 0x000fc8000bf05270 */
[----:B------:R-:W-:-:S04]  /*10c0*/  USEL UR4, UR4, 0x2, UP0 ;  /* 0x0000000204047887 */ /* 0x000fc80008000000 */
[----:B------:R-:W-:-:S06]  /*10d0*/  UIADD3 UR4, UPT, UPT, UR5, UR4, URZ ;  /* 0x0000000405047290 */ /* 0x000fcc000fffe0ff */
[----:B------:R-:W-:-:S07]  /*10e0*/  IMAD.U32 R0, RZ, RZ, UR4 ;  /* 0x00000004ff007e24 */ /* 0x000fce000f8e00ff */
.L_x_17:
[----:B------:R-:W1:Y:S01]  /*10f0*/  S2UR UR52, SR_CTAID.Z ;  /* 0x00000000003479c3 */ /* 0x000e620000002700 */
[----:B------:R-:W-:-:S09]  /*1100*/  UISETP.GE.AND UP0, UPT, UR19, 0x1, UPT ;  /* 0x000000011300788c */ /* 0x000fd2000bf06270 */
[----:B------:R-:W-:Y:S05]  /*1110*/  BRA.U !UP0, `(.L_x_18) ;  /* 0x0000000108d47547 */ /* 0x000fea000b800000 */
[----:B------:R-:W2:Y:S01]  /*1120*/  LDCU.128 UR12, c[0x0][0xb10] ;  /* 0x00016200ff0c77ac */ /* 0x000ea20008000c00 */
[----:B------:R-:W3:Y:S01]  /*1130*/  LDCU UR20, c[0x0][0xb0c] ;  /* 0x00016180ff1477ac */ /* 0x000ee20008000800 */
[----:B------:R-:W4:Y:S01]  /*1140*/  LDCU UR6, c[0x0][0x370] ;  /* 0x00006e00ff0677ac */ /* 0x000f220008000800 */
[----:B------:R-:W1:Y:S01]  /*1150*/  LDCU UR7, c[0x0][0x374] ;  /* 0x00006e80ff0777ac */ /* 0x000e620008000800 */
[----:B------:R-:W1:Y:S01]  /*1160*/  LDCU UR21, c[0x0][0xb20] ;  /* 0x00016400ff1577ac */ /* 0x000e620008000800 */
[----:B--2---:R-:W-:Y:S02]  /*1170*/  UIMAD.WIDE.U32 UR4, UR51, UR12, URZ ;  /* 0x0000000c330472a5 */ /* 0x004fe4000f8e00ff */
[----:B---3--:R-:W-:Y:S01]  /*1180*/  UISETP.NE.AND UP0, UPT, UR20, 0x1, UPT ;  /* 0x000000011400788c */ /* 0x008fe2000bf05270 */
[----:B------:R-:W2:Y:S01]  /*1190*/  LDCU.64 UR8, c[0x0][0xb28] ;  /* 0x00016500ff0877ac */ /* 0x000ea20008000a00 */
[----:B----4-:R-:W-:-:S03]  /*11a0*/  UIMAD.WIDE.U32 UR10, UR6, UR12, URZ ;  /* 0x0000000c060a72a5 */ /* 0x010fc6000f8e00ff */
[----:B------:R-:W-:Y:S01]  /*11b0*/  UMOV UR4, UR5 ;  /* 0x0000000500047c82 */ /* 0x000fe20008000000 */
[----:B------:R-:W-:Y:S02]  /*11c0*/  UISETP.NE.AND UP2, UPT, UR19, 0x1, UPT ;  /* 0x000000011300788c */ /* 0x000fe4000bf45270 */
[----:B------:R-:W-:Y:S01]  /*11d0*/  USHF.R.U32.HI UR4, URZ, UR13, UR4 ;  /* 0x0000000dff047299 */ /* 0x000fe20008011604 */
[----:B------:R-:W-:Y:S01]  /*11e0*/  UMOV UR10, UR11 ;  /* 0x0000000b000a7c82 */ /* 0x000fe20008000000 */
[----:B------:R-:W-:Y:S02]  /*11f0*/  UIMAD.WIDE.U32 UR16, UR26, UR15, URZ ;  /* 0x0000000f1a1072a5 */ /* 0x000fe4000f8e00ff */
[----:B------:R-:W-:Y:S02]  /*1200*/  USEL UR5, UR51, UR4, !UP0 ;  /* 0x0000000433057287 */ /* 0x000fe4000c000000 */
[----:B------:R-:W-:Y:S02]  /*1210*/  @UP0 USHF.R.U32.HI UR6, URZ, UR13, UR10 ;  /* 0x0000000dff060299 */ /* 0x000fe4000801160a */
[----:B------:R-:W-:-:S02]  /*1220*/  UISETP.NE.AND UP0, UPT, UR14, 0x1, UPT ;  /* 0x000000010e00788c */ /* 0x000fc4000bf05270 */
[----:B-1----:R-:W-:Y:S02]  /*1230*/  UIMAD.WIDE.U32 UR10, UR7, UR15, URZ ;  /* 0x0000000f070a72a5 */ /* 0x002fe4000f8e00ff */
[----:B--2---:R-:W-:Y:S01]  /*1240*/  UIMAD.WIDE.U32 UR12, UR6, UR8, URZ ;  /* 0x00000008060c72a5 */ /* 0x004fe2000f8e00ff */
[----:B------:R-:W-:Y:S02]  /*1250*/  UMOV UR4, UR17 ;  /* 0x0000001100047c82 */ /* 0x000fe40008000000 */
[----:B------:R-:W-:Y:S02]  /*1260*/  USHF.R.U32.HI UR4, URZ, UR21, UR4 ;  /* 0x00000015ff047299 */ /* 0x000fe40008011604 */
[----:B------:R-:W-:Y:S02]  /*1270*/  UMOV UR10, UR11 ;  /* 0x0000000b000a7c82 */ /* 0x000fe40008000000 */
[----:B------:R-:W-:Y:S01]  /*1280*/  UMOV UR12, UR13 ;  /* 0x0000000d000c7c82 */ /* 0x000fe20008000000 */
[----:B------:R-:W-:-:S02]  /*1290*/  @UP0 USHF.R.U32.HI UR7, URZ, UR21, UR10 ;  /* 0x00000015ff070299 */ /* 0x000fc4000801160a */
[----:B------:R-:W-:Y:S02]  /*12a0*/  USEL UR4, UR26, UR4, !UP0 ;  /* 0x000000041a047287 */ /* 0x000fe4000c000000 */
[----:B------:R-:W-:Y:S02]  /*12b0*/  UIMAD.WIDE.U32 UR10, UR7, UR8, URZ ;  /* 0x00000008070a72a5 */ /* 0x000fe4000f8e00ff */
[----:B------:R-:W-:Y:S02]  /*12c0*/  @UP2 USHF.R.U32.HI UR6, URZ, UR9, UR12 ;  /* 0x00000009ff062299 */ /* 0x000fe4000801160c */
[----:B------:R-:W-:-:S03]  /*12d0*/  UIMAD.WIDE.U32 UR12, UR4, UR8, URZ ;  /* 0x00000008040c72a5 */ /* 0x000fc6000f8e00ff */
[----:B------:R-:W-:Y:S02]  /*12e0*/  UMOV UR10, UR11 ;  /* 0x0000000b000a7c82 */ /* 0x000fe40008000000 */
[----:B------:R-:W-:Y:S02]  /*12f0*/  @UP2 USHF.R.U32.HI UR7, URZ, UR9, UR10 ;  /* 0x00000009ff072299 */ /* 0x000fe4000801160a */
[----:B------:R-:W-:Y:S02]  /*1300*/  UIMAD UR10, UR6, UR19, URZ ;  /* 0x00000013060a72a4 */ /* 0x000fe4000f8e02ff */
[----:B------:R-:W-:-:S04]  /*1310*/  UIMAD UR7, UR7, UR19, URZ ;  /* 0x00000013070772a4 */ /* 0x000fc8000f8e02ff */
[----:B------:R-:W-:-:S03]  /*1320*/  UISETP.GE.AND UP0, UPT, UR4, UR7, UPT ;  /* 0x000000070400728c */ /* 0x000fc6000bf06270 */
[----:B------:R-:W-:Y:S01]  /*1330*/  UMOV UR7, UR13 ;  /* 0x0000000d00077c82 */ /* 0x000fe20008000000 */
[----:B------:R-:W-:Y:S02]  /*1340*/  UISETP.GE.OR UP0, UPT, UR5, UR10, UP0 ;  /* 0x0000000a0500728c */ /* 0x000fe40008706670 */
[----:B------:R-:W-:Y:S02]  /*1350*/  UIMAD.WIDE.U32 UR10, UR5, UR8, URZ ;  /* 0x00000008050a72a5 */ /* 0x000fe4000f8e00ff */
[----:B------:R-:W-:Y:S02]  /*1360*/  USHF.R.U32.HI UR7, URZ, UR9, UR7 ;  /* 0x00000009ff077299 */ /* 0x000fe40008011607 */
[----:B------:R-:W-:Y:S02]  /*1370*/  UIADD3 UR10, UPT, UPT, -UR4, URZ, URZ ;  /* 0x000000ff040a7290 */ /* 0x000fe4000fffe1ff */
[----:B------:R-:W-:Y:S02]  /*1380*/  USEL UR7, UR4, UR7, !UP2 ;  /* 0x0000000704077287 */ /* 0x000fe4000d000000 */
[----:B------:R-:W-:Y:S01]  /*1390*/  UIMAD UR10, UR14, UR10, UR26 ;  /* 0x0000000a0e0a72a4 */ /* 0x000fe2000f8e021a */
[----:B------:R-:W-:Y:S01]  /*13a0*/  @!UP0 UMOV UR8, UR11 ;  /* 0x0000000b00088c82 */ /* 0x000fe20008000000 */
[----:B------:R-:W-:-:S02]  /*13b0*/  UIADD3 UR11, UPT, UPT, -UR5, URZ, URZ ;  /* 0x000000ff050b7290 */ /* 0x000fc4000fffe1ff */
[----:B------:R-:W-:Y:S02]  /*13c0*/  @!UP0 USHF.R.U32.HI UR8, URZ, UR9, UR8 ;  /* 0x00000009ff088299 */ /* 0x000fe40008011608 */
[----:B------:R-:W-:Y:S02]  /*13d0*/  UIADD3 UR9, UPT, UPT, -UR7, URZ, URZ ;  /* 0x000000ff07097290 */ /* 0x000fe4000fffe1ff */
[----:B------:R-:W-:Y:S02]  /*13e0*/  @!UP0 USEL UR8, UR5, UR8, !UP2 ;  /* 0x0000000805088287 */ /* 0x000fe4000d000000 */
[----:B------:R-:W-:Y:S02]  /*13f0*/  UIMAD UR9, UR19, UR9, UR4 ;  /* 0x00000009130972a4 */ /* 0x000fe4000f8e0204 */
[----:B------:R-:W-:Y:S02]  /*1400*/  @!UP0 UIADD3 UR7, UPT, UPT, UR7, -UR8, URZ ;  /* 0x8000000807078290 */ /* 0x000fe4000fffe0ff */
[----:B------:R-:W-:-:S02]  /*1410*/  @!UP0 UIMAD UR6, UR9, UR6, UR8 ;  /* 0x00000006090682a4 */ /* 0x000fc4000f8e0208 */
[----:B------:R-:W-:Y:S02]  /*1420*/  @!UP0 UIMAD UR4, UR7, UR19, UR5 ;  /* 0x00000013070482a4 */ /* 0x000fe4000f8e0205 */
[----:B------:R-:W-:Y:S02]  /*1430*/  UIMAD UR51, UR20, UR11, UR51 ;  /* 0x0000000b143372a4 */ /* 0x000fe4000f8e0233 */
[----:B------:R-:W-:Y:S01]  /*1440*/  UIMAD UR26, UR4, UR14, UR10 ;  /* 0x0000000e041a72a4 */ /* 0x000fe2000f8e020a */
[----:B------:R-:W-:Y:S02]  /*1450*/  @!UP0 UMOV UR5, UR6 ;  /* 0x0000000600058c82 */ /* 0x000fe40008000000 */
[----:B------:R-:W-:-:S12]  /*1460*/  UIMAD UR51, UR5, UR20, UR51 ;  /* 0x00000014053372a4 */ /* 0x000fd8000f8e0233 */
.L_x_18:
[----:B------:R-:W-:-:S09]  /*1470*/  UISETP.NE.AND UP0, UPT, UR22, 0x1, UPT ;  /* 0x000000011600788c */ /* 0x000fd2000bf05270 */
[----:B------:R-:W-:Y:S05]  /*1480*/  BRA.U UP0, `(.L_x_19) ;  /* 0x0000000100407547 */ /* 0x000fea000b800000 */
[----:B------:R-:W2:Y:S01]  /*1490*/  LDCU.128 UR8, c[0x0][0xb10] ;  /* 0x00016200ff0877ac */ /* 0x000ea20008000c00 */
[----:B------:R-:W3:Y:S01]  /*14a0*/  LDCU UR12, c[0x0][0xb0c] ;  /* 0x00016180ff0c77ac */ /* 0x000ee20008000800 */
[----:B------:R-:W4:Y:S01]  /*14b0*/  LDCU UR13, c[0x0][0xb20] ;  /* 0x00016400ff0d77ac */ /* 0x000f220008000800 */
[----:B--2---:R-:W-:Y:S02]  /*14c0*/  UIMAD.WIDE.U32 UR4, UR51, UR8, URZ ;  /* 0x00000008330472a5 */ /* 0x004fe4000f8e00ff */
[----:B------:R-:W-:Y:S02]  /*14d0*/  UIMAD.WIDE.U32 UR6, UR26, UR11, URZ ;  /* 0x0000000b1a0672a5 */ /* 0x000fe4000f8e00ff */
[----:B---3--:R-:W-:Y:S02]  /*14e0*/  UISETP.NE.AND UP0, UPT, UR12, 0x1, UPT ;  /* 0x000000010c00788c */ /* 0x008fe4000bf05270 */
[----:B------:R-:W-:-:S03]  /*14f0*/  USHF.R.U32.HI UR5, URZ, UR9, UR5 ;  /* 0x00000009ff057299 */ /* 0x000fc60008011605 */
[----:B------:R-:W-:Y:S01]  /*1500*/  UMOV UR4, UR7 ;  /* 0x0000000700047c82 */ /* 0x000fe20008000000 */
[----:B------:R-:W-:Y:S02]  /*1510*/  USEL UR5, UR51, UR5, !UP0 ;  /* 0x0000000533057287 */ /* 0x000fe4000c000000 */
[----:B------:R-:W-:Y:S02]  /*1520*/  UISETP.NE.AND UP0, UPT, UR10, 0x1, UPT ;  /* 0x000000010a00788c */ /* 0x000fe4000bf05270 */
[----:B----4-:R-:W-:-:S04]  /*1530*/  USHF.R.U32.HI UR4, URZ, UR13, UR4 ;  /* 0x0000000dff047299 */ /* 0x010fc80008011604 */
[----:B------:R-:W-:-:S04]  /*1540*/  USEL UR4, UR26, UR4, !UP0 ;  /* 0x000000041a047287 */ /* 0x000fc8000c000000 */
[----:B------:R-:W-:Y:S02]  /*1550*/  UIADD3 UR6, UPT, UPT, UR5, -UR4, URZ ;  /* 0x8000000405067290 */ /* 0x000fe4000fffe0ff */
[----:B------:R-:W-:Y:S02]  /*1560*/  UIADD3 UR4, UPT, UPT, -UR5, UR4, URZ ;  /* 0x0000000405047290 */ /* 0x000fe4000fffe1ff */
[----:B------:R-:W-:Y:S02]  /*1570*/  UIMAD UR26, UR6, UR10, UR26 ;  /* 0x0000000a061a72a4 */ /* 0x000fe4000f8e021a */
[----:B------:R-:W-:-:S12]  /*1580*/  UIMAD UR51, UR4, UR12, UR51 ;  /* 0x0000000c043372a4 */ /* 0x000fd8000f8e0233 */
.L_x_19:
[----:B------:R-:W-:Y:S01]  /*1590*/  UISETP.NE.AND UP0, UPT, UR18, 0x2, UPT ;  /* 0x000000021200788c */ /* 0x000fe2000bf05270 */
[----:B------:R-:W-:Y:S09]  /*15a0*/  BRA.U !UP6, `(.L_x_20) ;  /* 0x000000010e0c7547 */ /* 0x000ff2000b800000 */
[----:B------:R-:W-:Y:S01]  /*15b0*/  UCGABAR_WAIT ;  /* 0x0000000000007dc7 */ /* 0x000fe20008000000 */
[----:B------:R-:W-:Y:S01]  /*15c0*/  CCTL.IVALL ;  /* 0x00000000ff00798f */ /* 0x000fe20002000000 */
[----:B------:R-:W-:Y:S05]  /*15d0*/  BRA `(.L_x_21) ;  /* 0x0000000000047947 */ /* 0x000fea0003800000 */
.L_x_20:
[----:B------:R-:W-:Y:S06]  /*15e0*/  BAR.SYNC.DEFER_BLOCKING 0x0 ;  /* 0x0000000000007b1d */ /* 0x000fec0000010000 */
.L_x_21:
[----:B------:R-:W-:Y:S05]  /*15f0*/  BRA.U UP0, `(.L_x_22) ;  /* 0x0000001d00007547 */ /* 0x000fea000b800000 */
[----:B------:R-:W2:Y:S01]  /*1600*/  LDCU UR5, c[0x0][0x388] ;  /* 0x00007100ff0577ac */ /* 0x000ea20008000800 */
[----:B------:R-:W3:Y:S01]  /*1610*/  S2UR UR7, SR_CgaCtaId ;  /* 0x00000000000779c3 */ /* 0x000ee20000008800 */
[----:B------:R-:W-:Y:S01]  /*1620*/  PLOP3.LUT P1, PT, PT, PT, UP3, 0x80, 0x8 ;  /* 0x000000000008781c */ /* 0x000fe20003f2f038 */
[----:B------:R-:W-:Y:S01]  /*1630*/  IMAD.MOV.U32 R3, RZ, RZ, 0x1 ;  /* 0x00000001ff037424 */ /* 0x000fe200078e00ff */
[----:B------:R-:W4:Y:S01]  /*1640*/  LDCU UR6, c[0x0][0x38c] ;  /* 0x00007180ff0677ac */ /* 0x000f220008000800 */
[----:B------:R-:W-:Y:S01]  /*1650*/  ISETP.EQ.OR P2, PT, R2, RZ, P3 ;  /* 0x000000ff0200720c */ /* 0x000fe20001f42670 */
[----:B------:R-:W-:Y:S01]  /*1660*/  IMAD.MOV.U32 R2, RZ, RZ, RZ ;  /* 0x000000ffff027224 */ /* 0x000fe200078e00ff */
[----:B------:R-:W-:Y:S01]  /*1670*/  PLOP3.LUT P1, PT, P1, PT, PT, 0x8, 0x80 ;  /* 0x000000000080781c */ /* 0x000fe20000f2e170 */
[----:B------:R-:W4:Y:S01]  /*1680*/  LDCU UR49, c[0x0][0x390] ;  /* 0x00007200ff3177ac */ /* 0x000f220008000800 */
[----:B------:R-:W-:Y:S02]  /*1690*/  UISETP.NE.AND UP1, UPT, UR18, URZ, UPT ;  /* 0x000000ff1200728c */ /* 0x000fe4000bf25270 */
[----:B------:R-:W-:Y:S01]  /*16a0*/  USEL UR32, URZ, 0x1, UP4 ;  /* 0x00000001ff207887 */ /* 0x000fe2000a000000 */
[----:B------:R-:W1:Y:S01]  /*16b0*/  LDCU UR48, c[0x0][0x370] ;  /* 0x00006e00ff3077ac */ /* 0x000e620008000800 */
[----:B--2---:R-:W-:Y:S01]  /*16c0*/  UIADD3 UR5, UPT, UPT, UR5, 0x3f, URZ ;  /* 0x0000003f05057890 */ /* 0x004fe2000fffe0ff */
[----:B------:R-:W2:Y:S03]  /*16d0*/  LDCU.64 UR36, c[0x0][0x348] ;  /* 0x00006900ff2477ac */ /* 0x000ea60008000a00 */
[----:B------:R-:W-:Y:S01]  /*16e0*/  USHF.R.S32.HI UR4, URZ, 0x1f, UR5 ;  /* 0x0000001fff047899 */ /* 0x000fe20008011405 */
[----:B------:R-:W2:Y:S03]  /*16f0*/  LDCU UR47, c[0x0][0x374] ;  /* 0x00006e80ff2f77ac */ /* 0x000ea60008000800 */
[----:B------:R-:W-:-:S02]  /*1700*/  ULEA.HI UR4, UR4, UR5, URZ, 0x6 ;  /* 0x0000000504047291 */ /* 0x000fc4000f8f30ff */
[----:B---3--:R-:W-:Y:S02]  /*1710*/  USHF.L.U32 UR5, UR7, 0x5, URZ ;  /* 0x0000000507057899 */ /* 0x008fe400080006ff */
[----:B------:R-:W-:Y:S02]  /*1720*/  USHF.R.S32.HI UR4, URZ, 0x6, UR4 ;  /* 0x00000006ff047899 */ /* 0x000fe40008011404 */
[----:B-1----:R-:W-:Y:S02]  /*1730*/  ULOP3.LUT UR52, UR5, 0x20, URZ, 0xe2, !UPT ;  /* 0x0000002005347892 */ /* 0x002fe4000f8ee2ff */
[----:B----4-:R-:W-:Y:S02]  /*1740*/  UIMAD UR4, UR4, UR6, URZ ;  /* 0x00000006040472a4 */ /* 0x010fe4000f8e02ff */
[----:B------:R-:W-:Y:S02]  /*1750*/  USEL UR32, UR32, 0x2, UP1 ;  /* 0x0000000220207887 */ /* 0x000fe40008800000 */
[----:B------:R-:W-:Y:S01]  /*1760*/  UIMAD UR49, UR4, UR49, URZ ;  /* 0x00000031043172a4 */ /* 0x000fe2000f8e02ff */
[----:B------:R-:W-:Y:S01]  /*1770*/  UMOV UR25, URZ ;  /* 0x000000ff00197c82 */ /* 0x000fe20008000000 */
[----:B------:R-:W-:-:S02]  /*1780*/  UMOV UR30, URZ ;  /* 0x000000ff001e7c82 */ /* 0x000fc40008000000 */
[----:B------:R-:W-:Y:S02]  /*1790*/  UISETP.NE.AND UP2, UPT, UR49, URZ, UPT ;  /* 0x000000ff3100728c */ /* 0x000fe4000bf45270 */
[----:B------:R-:W-:Y:S01]  /*17a0*/  UISETP.LT.U32.AND UP0, UPT, UR49, 0xd, UPT ;  /* 0x0000000d3100788c */ /* 0x000fe2000bf01070 */
[----:B------:R-:W-:-:S03]  /*17b0*/  UMOV UR34, URZ ;  /* 0x000000ff00227c82 */ /* 0x000fc60008000000 */
[----:B------:R-:W-:-:S04]  /*17c0*/  USEL UR4, UR49, 0xd, UP0 ;  /* 0x0000000d31047887 */ /* 0x000fc80008000000 */
[----:B------:R-:W-:Y:S02]  /*17d0*/  UIADD3 UR5, UPT, UPT, UR4, -0x1, URZ ;  /* 0xffffffff04057890 */ /* 0x000fe4000fffe0ff */
[----:B------:R-:W-:Y:S02]  /*17e0*/  @!UP2 UIADD3 UR5, UPT, UPT, UR4, URZ, URZ ;  /* 0x000000ff0405a290 */ /* 0x000fe4000fffe0ff */
[----:B------:R-:W-:Y:S02]  /*17f0*/  UIADD3 UR46, UPT, UPT, UR49, -UR4, URZ ;  /* 0x80000004312e7290 */ /* 0x000fe4000fffe0ff */
[----:B--2---:R-:W-:-:S12]  /*1800*/  UIADD3 UR50, UPT, UPT, UR5, 0x1, URZ ;  /* 0x0000000105327890 */ /* 0x004fd8000fffe0ff */
.L_x_40:
[----:B------:R-:W1:Y:S01]  /*1810*/  S2UR UR24, SR_CgaCtaId ;  /* 0x00000000001879c3 */ /* 0x000e620000008800 */
[----:B------:R-:W-:Y:S01]  /*1820*/  UMOV UR4, 0x400 ;  /* 0x0000040000047882 */ /* 0x000fe20000000000 */
[----:B------:R-:W-:Y:S01]  /*1830*/  SHF.L.U32 R0, R3, 0x1f, RZ ;  /* 0x0000001f03007819 */ /* 0x000fe200000006ff */
[----:B------:R-:W-:Y:S02]  /*1840*/  UISETP.NE.AND UP0, UPT, UR49, URZ, UPT ;  /* 0x000000ff3100728c */ /* 0x000fe4000bf05270 */
[----:B------:R-:W-:Y:S02]  /*1850*/  USHF.L.U32 UR35, UR51, 0x6, URZ ;  /* 0x0000000633237899 */ /* 0x000fe400080006ff */
[----:B------:R-:W-:Y:S01]  /*1860*/  ULEA UR19, UR26, UR52, 0x6 ;  /* 0x000000341a137291 */ /* 0x000fe2000f8e30ff */
[----:B------:R-:W-:Y:S01]  /*1870*/  UMOV UR23, URZ ;  /* 0x000000ff00177c82 */ /* 0x000fe20008000000 */
[----:B------:R-:W-:Y:S01]  /*1880*/  UMOV UR21, URZ ;  /* 0x000000ff00157c82 */ /* 0x000fe20008000000 */
[----:B------:R-:W-:Y:S01]  /*1890*/  UMOV UR20, URZ ;  /* 0x000000ff00147c82 */ /* 0x000fe20008000000 */
[----:B-1----:R-:W-:-:S04]  /*18a0*/  ULEA UR24, UR24, UR4, 0x18 ;  /* 0x0000000418187291 */ /* 0x002fc8000f8ec0ff */
[----:B------:R-:W-:-:S09]  /*18b0*/  ULEA UR4, UR25, UR24, 0x3 ;  /* 0x0000001819047291 */ /* 0x000fd2000f8e18ff */
[----:B------:R1:W2:Y:S01]  /*18c0*/  SYNCS.PHASECHK.TRANS64.TRYWAIT P0, [UR4+0x68], R0 ;  /* 0x00006800ff0075a7 */ /* 0x0002a20008001104 */
[----:B------:R-:W-:Y:S05]  /*18d0*/  BRA.U !UP0, `(.L_x_23) ;  /* 0x00000005085c7547 */ /* 0x000fea000b800000 */
[----:B------:R-:W3:Y:S01]  /*18e0*/  LDCU.128 UR8, c[0x0][0x480] ;  /* 0x00009000ff0877ac */ /* 0x000ee20008000c00 */
[----:B------:R-:W4:Y:S01]  /*18f0*/  LDCU.64 UR12, c[0x0][0x490] ;  /* 0x00009200ff0c77ac */ /* 0x000f220008000a00 */
[----:B------:R-:W1:Y:S01]  /*1900*/  LDCU.64 UR20, c[0x0][0x4b0] ;  /* 0x00009600ff1477ac */ /* 0x000e620008000a00 */
[----:B------:R-:W1:Y:S01]  /*1910*/  LDCU.64 UR16, c[0x0][0x4d0] ;  /* 0x00009a00ff1077ac */ /* 0x000e620008000a00 */
[----:B------:R-:W1:Y:S01]  /*1920*/  LDCU UR44, c[0x0][0x390] ;  /* 0x00007200ff2c77ac */ /* 0x000e620008000800 */
[----:B---3--:R-:W-:Y:S02]  /*1930*/  UIMAD.WIDE.U32 UR4, UR35, UR9, URZ ;  /* 0x00000009230472a5 */ /* 0x008fe4000f8e00ff */
[----:B------:R-:W-:Y:S01]  /*1940*/  UISETP.NE.AND UP0, UPT, UR8, 0x1, UPT ;  /* 0x000000010800788c */ /* 0x000fe2000bf05270 */
[----:B------:R-:W3:Y:S04]  /*1950*/  LDCU UR45, c[0x0][0x38c] ;  /* 0x00007180ff2d77ac */ /* 0x000ee80008000800 */
[----:B------:R-:W-:Y:S01]  /*1960*/  UMOV UR4, UR5 ;  /* 0x0000000500047c82 */ /* 0x000fe20008000000 */
[----:B------:R-:W1:Y:S01]  /*1970*/  LDCU.64 UR14, c[0x0][0x4b8] ;  /* 0x00009700ff0e77ac */ /* 0x000e620008000a00 */
[----:B------:R-:W-:-:S02]  /*1980*/  USHF.R.U32.HI UR6, URZ, UR10, UR4 ;  /* 0x0000000aff067299 */ /* 0x000fc40008011604 */
[----:B------:R-:W-:Y:S02]  /*1990*/  UIADD3 UR34, UPT, UPT, UR50, UR30, URZ ;  /* 0x0000001e32227290 */ /* 0x000fe4000fffe0ff */
[----:B------:R-:W-:Y:S02]  /*19a0*/  USEL UR6, UR35, UR6, !UP0 ;  /* 0x0000000623067287 */ /* 0x000fe4000c000000 */
[----:B------:R-:W-:Y:S02]  /*19b0*/  UISETP.NE.AND UP0, UPT, UR11, 0x1, UPT ;  /* 0x000000010b00788c */ /* 0x000fe4000bf05270 */
[----:B----4-:R-:W-:Y:S02]  /*19c0*/  UIMAD.WIDE.U32 UR4, UR6, UR12, URZ ;  /* 0x0000000c060472a5 */ /* 0x010fe4000f8e00ff */
[----:B------:R-:W-:Y:S01]  /*19d0*/  UIADD3 UR7, UPT, UPT, -UR6, URZ, URZ ;  /* 0x000000ff06077290 */ /* 0x000fe2000fffe1ff */
[----:B------:R-:W-:-:S03]  /*19e0*/  UMOV UR23, URZ ;  /* 0x000000ff00177c82 */ /* 0x000fc60008000000 */
[----:B------:R-:W-:Y:S01]  /*19f0*/  UIMAD UR7, UR8, UR7, UR35 ;  /* 0x00000007080772a4 */ /* 0x000fe2000f8e0223 */
[----:B------:R-:W-:Y:S02]  /*1a00*/  UMOV UR4, UR5 ;  /* 0x0000000500047c82 */ /* 0x000fe40008000000 */
[----:B------:R-:W-:Y:S02]  /*1a10*/  USHF.R.U32.HI UR13, URZ, UR13, UR4 ;  /* 0x0000000dff0d7299 */ /* 0x000fe40008011604 */
[----:B------:R-:W4:Y:S02]  /*1a20*/  LDCU.64 UR4, c[0x0][0x4d8] ;  /* 0x00009b00ff0477ac */ /* 0x000f240008000a00 */
[----:B------:R-:W-:-:S04]  /*1a30*/  USEL UR13, UR6, UR13, !UP0 ;  /* 0x0000000d060d7287 */ /* 0x000fc8000c000000 */
[----:B------:R-:W-:-:S04]  /*1a40*/  UIADD3 UR12, UPT, UPT, -UR13, URZ, URZ ;  /* 0x000000ff0d0c7290 */ /* 0x000fc8000fffe1ff */
[----:B------:R-:W-:Y:S02]  /*1a50*/  UIMAD UR12, UR11, UR12, UR6 ;  /* 0x0000000c0b0c72a4 */ /* 0x000fe4000f8e0206 */
[----:B-1----:R-:W-:Y:S02]  /*1a60*/  UIMAD UR11, UR7, UR20, UR16 ;  /* 0x00000014070b72a4 */ /* 0x002fe4000f8e0210 */
[----:B------:R-:W-:Y:S01]  /*1a70*/  UIMAD UR12, UR12, UR21, UR17 ;  /* 0x000000150c0c72a4 */ /* 0x000fe2000f8e0211 */
[----:B------:R-:W-:Y:S01]  /*1a80*/  UMOV UR6, UR25 ;  /* 0x0000001900067c82 */ /* 0x000fe20008000000 */
[----:B------:R-:W-:Y:S01]  /*1a90*/  UMOV UR20, URZ ;  /* 0x000000ff00147c82 */ /* 0x000fe20008000000 */
[----:B---3--:R-:W-:-:S09]  /*1aa0*/  UMOV UR21, URZ ;  /* 0x000000ff00157c82 */ /* 0x008fd20008000000 */
.L_x_29:
[----:B------:R-:W-:Y:S01]  /*1ab0*/  @!P3 MOV R4, 0x4000 ;  /* 0x000040000004b802 */ /* 0x000fe20000000f00 */
[----:B------:R-:W-:Y:S01]  /*1ac0*/  ULEA UR9, UR6, UR24, 0x3 ;  /* 0x0000001806097291 */ /* 0x000fe2000f8e18ff */
[----:B-12---:R-:W-:Y:S11]  /*1ad0*/  @P0 BRA `(.L_x_24) ;  /* 0x00000000000c0947 */ /* 0x006ff60003800000 */
[----:B------:R-:W-:Y:S04]  /*1ae0*/  SHF.L.U32 R5, R3, 0x1f, RZ ;  /* 0x0000001f03057819 */ /* 0x000fe800000006ff */
[----:B------:R-:W1:Y:S02]  /*1af0*/  SYNCS.PHASECHK.TRANS64.TRYWAIT P0, [UR9+0x68], R5 ;  /* 0x00006805ff0075a7 */ /* 0x000e640008001109 */
[----:B-1----:R-:W-:Y:S05]  /*1b00*/  @!P0 BRA `(.L_x_25) ;  /* 0x00000060007c8947 */ /* 0x002fea0003800000 */
.L_x_24:
[----:B------:R2:W-:Y:S01]  /*1b10*/  @!P3 SYNCS.ARRIVE.TRANS64 RZ, [UR9], R4 ;  /* 0x00000004ffffb9a7 */ /* 0x0005e20008000009 */
[----:B------:R-:W-:Y:S04]  /*1b20*/  ULOP3.LUT UR7, UR32, 0x2, URZ, 0xfc, !UPT ;  /* 0x0000000220077892 */ /* 0x000fe8000f8efcff */
[----:B------:R-:W-:Y:S09]  /*1b30*/  UISETP.NE.AND UP0, UPT, UR7, 0x2, UPT ;  /* 0x000000020700788c */ /* 0x000ff2000bf05270 */
[----:B------:R-:W-:Y:S05]  /*1b40*/  BRA.U UP0, `(.L_x_26) ;  /* 0x0000000100047547 */ /* 0x000fea000b800000 */
[----:B----4-:R-:W-:Y:S05]  /*1b50*/  BPT.TRAP 0x1 ;  /* 0x000000040000795c */ /* 0x010fea0000300000 */
.L_x_26:
[----:B------:R-:W-:Y:S04]  /*1b60*/  BSSY.RECONVERGENT B0, `(.L_x_27) ;  /* 0x0000003000007945 */ /* 0x000fe80003800200 */
[----:B------:R-:W-:Y:S05]  /*1b70*/  @P2 BRA `(.L_x_28) ;  /* 0x0000000000042947 */ /* 0x000fea0003800000 */
[----:B----4-:R-:W-:Y:S05]  /*1b80*/  BPT.TRAP 0x1 ;  /* 0x000000040000795c */ /* 0x010fea0000300000 */
.L_x_28:
[----:B----4-:R-:W-:Y:S05]  /*1b90*/  BSYNC.RECONVERGENT B0 ;  /* 0x0000000000007941 */ /* 0x010fea0003800200 */
.L_x_27:
[----:B------:R-:W-:Y:S02]  /*1ba0*/  UIADD3 UR7, UPT, UPT, UR6, 0x1, URZ ;  /* 0x0000000106077890 */ /* 0x000fe4000fffe0ff */
[----:B------:R-:W-:Y:S02]  /*1bb0*/  ULEA UR17, UR6, UR24, 0xd ;  /* 0x0000001806117291 */ /* 0x000fe4000f8e68ff */
[----:B------:R-:W-:Y:S02]  /*1bc0*/  UISETP.NE.AND UP0, UPT, UR7, 0xd, UPT ;  /* 0x0000000d0700788c */ /* 0x000fe4000bf05270 */
[----:B------:R-:W-:Y:S02]  /*1bd0*/  UIADD3 UR28, UP1, UPT, UR36, 0x80, URZ ;  /* 0x00000080241c7890 */ /* 0x000fe4000ff3e0ff */
[----:B------:R-:W-:Y:S02]  /*1be0*/  USEL UR8, URZ, 0x1, UP0 ;  /* 0x00000001ff087887 */ /* 0x000fe40008000000 */
[----:B------:R-:W-:Y:S02]  /*1bf0*/  USEL UR25, UR7, URZ, UP0 ;  /* 0x000000ff07197287 */ /* 0x000fe40008000000 */
[----:B------:R-:W-:Y:S02]  /*1c00*/  USHF.L.U32 UR10, UR23, 0x6, URZ ;  /* 0x00000006170a7899 */ /* 0x000fe400080006ff */
[----:B------:R-:W-:Y:S01]  /*1c10*/  ULEA UR7, UR25, UR24, 0x3 ;  /* 0x0000001819077291 */ /* 0x000fe2000f8e18ff */
[----:B------:R-:W-:Y:S01]  /*1c20*/  LOP3.LUT R3, R3, UR8, RZ, 0x3c, !PT ;  /* 0x0000000803037c12 */ /* 0x000fe2000f8e3cff */
[----:B------:R-:W-:Y:S02]  /*1c30*/  ULEA UR8, UR6, UR33, 0xc ;  /* 0x0000002106087291 */ /* 0x000fe4000f8e60ff */
[----:B------:R-:W-:Y:S01]  /*1c40*/  UIADD3.X UR29, UPT, UPT, URZ, UR37, URZ, UP1, !UPT ;  /* 0x00000025ff1d7290 */ /* 0x000fe20008ffe4ff */
[----:B-1----:R-:W-:Y:S01]  /*1c50*/  SHF.L.U32 R0, R3, 0x1f, RZ ;  /* 0x0000001f03007819 */ /* 0x002fe200000006ff */
[----:B------:R-:W-:Y:S02]  /*1c60*/  ULEA UR16, UR8, UR24, 0x1 ;  /* 0x0000001808107291 */ /* 0x000fe4000f8e08ff */
[----:B------:R-:W-:Y:S01]  /*1c70*/  UIADD3 UR8, UPT, UPT, UR17, 0x3400, URZ ;  /* 0x0000340011087890 */ /* 0x000fe2000fffe0ff */
[----:B------:R3:W1:Y:S01]  /*1c80*/  SYNCS.PHASECHK.TRANS64.TRYWAIT P0, [UR7+0x68], R0 ;  /* 0x00006800ff0075a7 */ /* 0x0006620008001107 */
[----:B------:R-:W-:Y:S02]  /*1c90*/  UIMAD UR7, UR20, UR14, UR4 ;  /* 0x0000000e140772a4 */ /* 0x000fe4000f8e0204 */
[----:B------:R-:W-:Y:S02]  /*1ca0*/  UIMAD UR6, UR21, UR15, UR5 ;  /* 0x0000000f150672a4 */ /* 0x000fe4000f8e0205 */
[----:B------:R-:W-:Y:S02]  /*1cb0*/  UIADD3 UR26, UP0, UPT, UR36, 0x180, URZ ;  /* 0x00000180241a7890 */ /* 0x000fe4000ff1e0ff */
[----:B------:R-:W-:Y:S02]  /*1cc0*/  UPRMT UR6, UR7, 0x40, UR6 ;  /* 0x0000004007067896 */ /* 0x000fe40008000006 */
[----:B------:R-:W-:Y:S02]  /*1cd0*/  UIADD3.X UR27, UPT, UPT, URZ, UR37, URZ, UP0, !UPT ;  /* 0x00000025ff1b7290 */ /* 0x000fe400087fe4ff */
[----:B------:R-:W-:Y:S02]  /*1ce0*/  UPRMT UR6, UR6, 0x5410, URZ ;  /* 0x0000541006067896 */ /* 0x000fe400080000ff */
[----:B------:R-:W-:Y:S02]  /*1cf0*/  UIADD3 UR16, UPT, UPT, UR16, 0x1d400, URZ ;  /* 0x0001d40010107890 */ /* 0x000fe4000fffe0ff */
[----:B------:R-:W-:Y:S02]  /*1d00*/  UIADD3 UR31, UPT, UPT, UR20, 0x1, URZ ;  /* 0x00000001141f7890 */ /* 0x000fe4000fffe0ff */
[----:B------:R-:W-:Y:S02]  /*1d10*/  UIADD3 UR22, UPT, UPT, UR21, 0x1, URZ ;  /* 0x0000000115167890 */ /* 0x000fe4000fffe0ff */
[----:B------:R-:W-:Y:S01]  /*1d20*/  UISETP.NE.AND UP2, UPT, UR31, UR45, UPT ;  /* 0x0000002d1f00728c */ /* 0x000fe2000bf45270 */
[----:B------:R4:W-:Y:S01]  /*1d30*/  UTMALDG.4D.IM2COL [UR8], [UR28], UR6 ;  /* 0x000000081c0073b4 */ /* 0x0009e20008058006 */
[----:B------:R-:W-:Y:S02]  /*1d40*/  UIADD3 UR30, UPT, UPT, UR30, 0x1, URZ ;  /* 0x000000011e1e7890 */ /* 0x000fe4000fffe0ff */
[----:B------:R-:W-:Y:S01]  /*1d50*/  UIADD3 UR7, UPT, UPT, UR23, 0x1, URZ ;  /* 0x0000000117077890 */ /* 0x000fe2000fffe0ff */
[----:B------:R-:W-:Y:S01]  /*1d60*/  UMOV UR38, 0x30000 ;  /* 0x0003000000267882 */ /* 0x000fe20000000000 */
[----:B------:R-:W-:Y:S01]  /*1d70*/  UMOV UR40, 0x0 ;  /* 0x0000000000287882 */ /* 0x000fe20000000000 */
[----:B------:R-:W-:Y:S01]  /*1d80*/  UMOV UR41, 0x10000000 ;  /* 0x1000000000297882 */ /* 0x000fe20000000000 */
[----:B------:R-:W-:Y:S01]  /*1d90*/  UMOV UR17, UR9 ;  /* 0x0000000900117c82 */ /* 0x000fe20008000000 */
[----:B------:R-:W-:Y:S02]  /*1da0*/  UMOV UR18, UR10 ;  /* 0x0000000a00127c82 */ /* 0x000fe40008000000 */
[----:B------:R-:W-:Y:S01]  /*1db0*/  @UP2 UIADD3 UR22, UPT, UPT, UR21, URZ, URZ ;  /* 0x000000ff15162290 */ /* 0x000fe2000fffe0ff */
[----:B------:R2:W-:Y:S03]  /*1dc0*/  UTMALDG.4D.MULTICAST [UR16], [UR26], UR38, desc[UR40] ;  /* 0x000028101a0073b4 */ /* 0x0005e60008019826 */
[----:B------:R-:W-:Y:S11]  /*1dd0*/  UISETP.NE.AND UP0, UPT, UR22, UR44, UPT ;  /* 0x0000002c1600728c */ /* 0x000ff6000bf05270 */
[----:B------:R-:W-:Y:S07]  /*1de0*/  @UP0 UIADD3 UR7, UPT, UPT, UR23, URZ, URZ ;  /* 0x000000ff17070290 */ /* 0x000fee000fffe0ff */
[----:B------:R-:W-:Y:S01]  /*1df0*/  UMOV UR23, UR7 ;  /* 0x0000000700177c82 */ /* 0x000fe20008000000 */
[----:B----4-:R-:W-:Y:S01]  /*1e00*/  UMOV UR6, UR25 ;  /* 0x0000001900067c82 */ /* 0x010fe20008000000 */
[----:B--2---:R-:W-:Y:S02]  /*1e10*/  USEL UR21, UR22, URZ, UP0 ;  /* 0x000000ff16157287 */ /* 0x004fe40008000000 */
[----:B------:R-:W-:Y:S02]  /*1e20*/  UISETP.NE.AND UP0, UPT, UR30, UR34, UPT ;  /* 0x000000221e00728c */ /* 0x000fe4000bf05270 */
[----:B------:R-:W-:Y:S07]  /*1e30*/  USEL UR20, UR31, URZ, UP2 ;  /* 0x000000ff1f147287 */ /* 0x000fee0009000000 */
[----:B---3--:R-:W-:Y:S05]  /*1e40*/  BRA.U UP0, `(.L_x_29) ;  /* 0xfffffffd00187547 */ /* 0x008fea000b83ffff */
.L_x_23:
[----:B------:R-:W-:Y:S01]  /*1e50*/  ULEA UR4, UR25, UR24, 0x3 ;  /* 0x0000001819047291 */ /* 0x000fe2000f8e18ff */
[----:B-1----:R-:W-:Y:S01]  /*1e60*/  SHF.L.U32 R0, R3, 0x1f, RZ ;  /* 0x0000001f03007819 */ /* 0x002fe200000006ff */
[----:B------:R-:W-:Y:S01]  /*1e70*/  @!P1 SYNCS.ARRIVE.TRANS64.A1T0 RZ, [UR24+0x108], RZ ;  /* 0x000108ffffff99a7 */ /* 0x000fe20008100018 */
[----:B------:R-:W-:-:S06]  /*1e80*/  UISETP.GE.AND UP0, UPT, UR46, 0x1, UPT ;  /* 0x000000012e00788c */ /* 0x000fcc000bf06270 */
[----:B--2---:R1:W2:Y:S03]  /*1e90*/  SYNCS.PHASECHK.TRANS64.TRYWAIT P0, [UR4+0x68], R0 ;  /* 0x00006800ff0075a7 */ /* 0x0042a60008001104 */
        /* <DEDUP_REMOVED lines=17> */
[----:B------:R-:W-:-:S03]  /*1fb0*/  UMOV UR31, UR46 ;  /* 0x0000002e001f7c82 */ /* 0x000fc60008000000 */
        /* <DEDUP_REMOVED lines=9> */
[----:B---3--:R-:W-:-:S11]  /*2050*/  UMOV UR6, UR25 ;  /* 0x0000001900067c82 */ /* 0x008fd60008000000 */
.L_x_36:
[----:B------:R-:W-:Y:S01]  /*2060*/  @!P3 MOV R4, 0x4000 ;  /* 0x000040000004b802 */ /* 0x000fe20000000f00 */
[----:B------:R-:W-:Y:S01]  /*2070*/  ULEA UR9, UR6, UR24, 0x3 ;  /* 0x0000001806097291 */ /* 0x000fe2000f8e18ff */
[----:B-12---:R-:W-:Y:S11]  /*2080*/  @P0 BRA `(.L_x_31) ;  /* 0x00000000000c0947 */ /* 0x006ff60003800000 */
[----:B------:R-:W-:Y:S04]  /*2090*/  SHF.L.U32 R5, R3, 0x1f, RZ ;  /* 0x0000001f03057819 */ /* 0x000fe800000006ff */
[----:B------:R-:W1:Y:S02]  /*20a0*/  SYNCS.PHASECHK.TRANS64.TRYWAIT P0, [UR9+0x68], R5 ;  /* 0x00006805ff0075a7 */ /* 0x000e640008001109 */
[----:B-1----:R-:W-:Y:S05]  /*20b0*/  @!P0 BRA `(.L_x_32) ;  /* 0x0000005c00288947 */ /* 0x002fea0003800000 */
.L_x_31:
[----:B------:R2:W-:Y:S01]  /*20c0*/  @!P3 SYNCS.ARRIVE.TRANS64 RZ, [UR9], R4 ;  /* 0x00000004ffffb9a7 */ /* 0x0005e20008000009 */
[----:B------:R-:W-:Y:S04]  /*20d0*/  ULOP3.LUT UR7, UR32, 0x2, URZ, 0xfc, !UPT ;  /* 0x0000000220077892 */ /* 0x000fe8000f8efcff */
[----:B------:R-:W-:Y:S09]  /*20e0*/  UISETP.NE.AND UP0, UPT, UR7, 0x2, UPT ;  /* 0x000000020700788c */ /* 0x000ff2000bf05270 */
[----:B------:R-:W-:Y:S05]  /*20f0*/  BRA.U UP0, `(.L_x_33) ;  /* 0x0000000100047547 */ /* 0x000fea000b800000 */
[----:B----4-:R-:W-:Y:S05]  /*2100*/  BPT.TRAP 0x1 ;  /* 0x000000040000795c */ /* 0x010fea0000300000 */
.L_x_33:
[----:B------:R-:W-:Y:S04]  /*2110*/  BSSY.RECONVERGENT B0, `(.L_x_34) ;  /* 0x0000003000007945 */ /* 0x000fe80003800200 */
[----:B------:R-:W-:Y:S05]  /*2120*/  @P2 BRA `(.L_x_35) ;  /* 0x0000000000042947 */ /* 0x000fea0003800000 */
[----:B----4-:R-:W-:Y:S05]  /*2130*/  BPT.TRAP 0x1 ;  /* 0x000000040000795c */ /* 0x010fea0000300000 */
.L_x_35:
[----:B----4-:R-:W-:Y:S05]  /*2140*/  BSYNC.RECONVERGENT B0 ;  /* 0x0000000000007941 */ /* 0x010fea0003800200 */
.L_x_34:
        /* <DEDUP_REMOVED lines=12> */
[----:B------:R-:W-:Y:S02]  /*2210*/  UIADD3 UR8, UPT, UPT, UR8, 0x3400, URZ ;  /* 0x0000340008087890 */ /* 0x000fe4000fffe0ff */
[----:B------:R-:W-:Y:S01]  /*2220*/  UIADD3 UR26, UP0, UPT, UR36, 0x180, URZ ;  /* 0x00000180241a7890 */ /* 0x000fe2000ff1e0ff */
[----:B------:R3:W1:Y:S01]  /*2230*/  SYNCS.PHASECHK.TRANS64.TRYWAIT P0, [UR7+0x68], R0 ;  /* 0x00006800ff0075a7 */ /* 0x0006620008001107 */
[----:B------:R-:W-:Y:S02]  /*2240*/  UIMAD UR7, UR20, UR14, UR4 ;  /* 0x0000000e140772a4 */ /* 0x000fe4000f8e0204 */
[----:B------:R-:W-:Y:S02]  /*2250*/  UIMAD UR6, UR21, UR15, UR5 ;  /* 0x0000000f150672a4 */ /* 0x000fe4000f8e0205 */
[----:B------:R-:W-:Y:S02]  /*2260*/  ULEA UR16, UR16, UR24, 0x1 ;  /* 0x0000001810107291 */ /* 0x000fe4000f8e08ff */
        /* <DEDUP_REMOVED lines=8> */
[----:B------:R-:W-:Y:S01]  /*22f0*/  UIADD3 UR7, UPT, UPT, UR23, 0x1, URZ ;  /* 0x0000000117077890 */ /* 0x000fe2000fffe0ff */
[----:B------:R-:W-:Y:S01]  /*2300*/  UMOV UR35, 0x30000 ;  /* 0x0003000000237882 */ /* 0x000fe20000000000 */
[----:B------:R-:W-:Y:S01]  /*2310*/  UMOV UR40, 0x0 ;  /* 0x0000000000287882 */ /* 0x000fe20000000000 */
[----:B------:R-:W-:Y:S01]  /*2320*/  UMOV UR41, 0x10000000 ;  /* 0x1000000000297882 */ /* 0x000fe20000000000 */
[----:B------:R-:W-:Y:S01]  /*2330*/  UMOV UR17, UR9 ;  /* 0x0000000900117c82 */ /* 0x000fe20008000000 */
[----:B------:R-:W-:Y:S02]  /*2340*/  UMOV UR18, UR10 ;  /* 0x0000000a00127c82 */ /* 0x000fe40008000000 */
[----:B------:R2:W-:Y:S02]  /*2350*/  UTMALDG.4D.MULTICAST [UR16], [UR26], UR35, desc[UR40] ;  /* 0x000028101a0073b4 */ /* 0x0005e40008019823 */
[----:B------:R-:W-:Y:S04]  /*2360*/  @UP2 UIADD3 UR22, UPT, UPT, UR21, URZ, URZ ;  /* 0x000000ff15162290 */ /* 0x000fe8000fffe0ff */
[----:B------:R-:W-:Y:S11]  /*2370*/  UISETP.NE.AND UP0, UPT, UR22, UR38, UPT ;  /* 0x000000261600728c */ /* 0x000ff6000bf05270 */
[----:B------:R-:W-:Y:S07]  /*2380*/  @UP0 UIADD3 UR7, UPT, UPT, UR23, URZ, URZ ;  /* 0x000000ff17070290 */ /* 0x000fee000fffe0ff */
[----:B------:R-:W-:Y:S01]  /*2390*/  UMOV UR23, UR7 ;  /* 0x0000000700177c82 */ /* 0x000fe20008000000 */
[----:B----4-:R-:W-:Y:S02]  /*23a0*/  UIADD3 UR6, UPT, UPT, UR31, -0x1, URZ ;  /* 0xffffffff1f067890 */ /* 0x010fe4000fffe0ff */
[----:B--2---:R-:W-:Y:S02]  /*23b0*/  USEL UR21, UR22, URZ, UP0 ;  /* 0x000000ff16157287 */ /* 0x004fe40008000000 */
[----:B------:R-:W-:Y:S02]  /*23c0*/  UISETP.GT.U32.AND UP0, UPT, UR31, 0x1, UPT ;  /* 0x000000011f00788c */ /* 0x000fe4000bf04070 */
[----:B------:R-:W-:Y:S01]  /*23d0*/  USEL UR20, UR30, URZ, UP2 ;  /* 0x000000ff1e147287 */ /* 0x000fe20009000000 */
[----:B------:R-:W-:Y:S01]  /*23e0*/  UMOV UR31, UR6 ;  /* 0x00000006001f7c82 */ /* 0x000fe20008000000 */
[----:B------:R-:W-:Y:S05]  /*23f0*/  UMOV UR6, UR25 ;  /* 0x0000001900067c82 */ /* 0x000fea0008000000 */
[----:B---3--:R-:W-:Y:S05]  /*2400*/  BRA.U UP0, `(.L_x_36) ;  /* 0xfffffffd00147547 */ /* 0x008fea000b83ffff */
.L_x_30:
[----:B------:R-:W-:Y:S01]  /*2410*/  SHF.L.U32 R4, R2, 0x1f, RZ ;  /* 0x0000001f02047819 */ /* 0x000fe200000006ff */
[----:B------:R-:W-:-:S03]  /*2420*/  NOP ;  /* 0x0000000000007918 */ /* 0x000fc60000000000 */
[----:B-12---:R-:W1:Y:S02]  /*2430*/  SYNCS.PHASECHK.TRANS64.TRYWAIT P0, [UR24+0x110], R4 ;  /* 0x00011004ff0075a7 */ /* 0x006e640008001118 */
[----:B-1----:R-:W-:Y:S05]  /*2440*/  @!P0 BRA `(.L_x_37) ;  /* 0x00000058005c8947 */ /* 0x002fea0003800000 */
.L_x_127:
[----:B-1----:R-:W1:Y:S01]  /*2450*/  LDS.128 R4, [UR24+0x150] ;  /* 0x00015018ff047984 */ /* 0x002e620008000c00 */
[----:B------:R-:W-:Y:S02]  /*2460*/  UIADD3 UR4, UPT, UPT, UR24, 0x118, URZ ;  /* 0x0000011818047890 */ /* 0x000fe4000fffe0ff */
[----:B------:R-:W-:Y:S01]  /*2470*/  UISETP.GE.AND UP0, UPT, UR39, 0x1, UPT ;  /* 0x000000012700788c */ /* 0x000fe2000bf06270 */
[----:B------:R-:W-:Y:S01]  /*2480*/  @!PT LDS RZ, [RZ] ;  /* 0x00000000fffff984 */ /* 0x000fe20000000800 */
[----:B------:R-:W-:Y:S01]  /*2490*/  @!PT LDS RZ, [RZ] ;  /* 0x00000000fffff984 */ /* 0x000fe20000000800 */
[----:B------:R-:W-:Y:S01]  /*24a0*/  @!PT LDS RZ, [RZ] ;  /* 0x00000000fffff984 */ /* 0x000fe20000000800 */
[----:B------:R-:W-:Y:S01]  /*24b0*/  @!PT LDS RZ, [RZ] ;  /* 0x00000000fffff984 */ /* 0x000fe20000000800 */
[----:B------:R2:W-:Y:S06]  /*24c0*/  MEMBAR.ALL.CTA ;  /* 0x0000000000007992 */ /* 0x0005ec0000008000 */
[----:B--2---:R-:W2:Y:S01]  /*24d0*/  FENCE.VIEW.ASYNC.S ;  /* 0x00000000000073c6 */ /* 0x004ea20000000000 */
[----:B------:R-:W-:-:S09]  /*24e0*/  UPRMT UR4, URZ, 0x654, UR4 ;  /* 0x00000654ff047896 */ /* 0x000fd20008000004 */
[----:B--2---:R-:W-:Y:S01]  /*24f0*/  SYNCS.ARRIVE.TRANS64.RED.A1T0 RZ, [UR4], RZ ;  /* 0x000000ffffff79a7 */ /* 0x004fe20008100404 */
[----:B-1----:R-:W-:-:S13]  /*2500*/  LOP3.LUT P0, RZ, R6, 0x1, RZ, 0xc0, !PT ;  /* 0x0000000106ff7812 */ /* 0x002fda000780c0ff */
[----:B------:R-:W-:Y:S01]  /*2510*/  VOTEU.ANY UP1, P0 ;  /* 0x0000000000ff7886 */ /* 0x000fe20000020100 */
[----:B------:R-:W-:-:S13]  /*2520*/  PLOP3.LUT P0, PT, PT, PT, UP1, 0x80, 0x8 ;  /* 0x000000000008781c */ /* 0x000fda0003f0f018 */
[----:B------:R-:W-:Y:S02]  /*2530*/  @P0 MOV R0, R4 ;  /* 0x0000000400000202 */ /* 0x000fe40000000f00 */
[----:B------:R-:W-:Y:S02]  /*2540*/  @P0 LOP3.LUT R4, R5, 0xffff, RZ, 0xc0, !PT ;  /* 0x0000ffff05040812 */ /* 0x000fe400078ec0ff */
[----:B------:R-:W-:Y:S02]  /*2550*/  @P0 R2UR UR6, R0 ;  /* 0x00000000000602ca */ /* 0x000fe400000e0000 */
[----:B------:R-:W-:-:S11]  /*2560*/  @P0 R2UR UR5, R4 ;  /* 0x00000000040502ca */ /* 0x000fd600000e0000 */
[----:B------:R-:W-:Y:S02]  /*2570*/  @UP1 UMOV UR43, UR6 ;  /* 0x00000006002b1c82 */ /* 0x000fe40008000000 */
[----:B------:R-:W-:Y:S01]  /*2580*/  @UP1 UMOV UR42, UR5 ;  /* 0x00000005002a1c82 */ /* 0x000fe20008000000 */
[----:B------:R-:W-:Y:S05]  /*2590*/  BRA.U !UP0, `(.L_x_38) ;  /* 0x0000000108d47547 */ /* 0x000fea000b800000 */
[----:B------:R-:W1:Y:S01]  /*25a0*/  LDCU.128 UR16, c[0x0][0xb10] ;  /* 0x00016200ff1077ac */ /* 0x000e620008000c00 */
[----:B------:R-:W2:Y:S01]  /*25b0*/  LDCU UR21, c[0x0][0xb20] ;  /* 0x00016400ff1577ac */ /* 0x000ea20008000800 */
[----:B------:R-:W3:Y:S01]  /*25c0*/  LDCU UR20, c[0x0][0xb0c] ;  /* 0x00016180ff1477ac */ /* 0x000ee20008000800 */
[----:B------:R-:W4:Y:S01]  /*25d0*/  LDCU.64 UR8, c[0x0][0xb28] ;  /* 0x00016500ff0877ac */ /* 0x000f220008000a00 */
[----:B------:R-:W-:Y:S02]  /*25e0*/  UISETP.NE.AND UP3, UPT, UR39, 0x1, UPT ;  /* 0x000000012700788c */ /* 0x000fe4000bf65270 */
[----:B-1----:R-:W-:Y:S02]  /*25f0*/  UIMAD.WIDE.U32 UR4, UR47, UR19, URZ ;  /* 0x000000132f0472a5 */ /* 0x002fe4000f8e00ff */
[----:B------:R-:W-:Y:S02]  /*2600*/  UIMAD.WIDE.U32 UR6, UR48, UR16, URZ ;  /* 0x00000010300672a5 */ /* 0x000fe4000f8e00ff */
[----:B------:R-:W-:-:S02]  /*2610*/  UISETP.NE.AND UP0, UPT, UR18, 0x1, UPT ;  /* 0x000000011200788c */ /* 0x000fc4000bf05270 */
[----:B------:R-:W-:Y:S01]  /*2620*/  UIMAD.WIDE.U32 UR14, UR42, UR19, URZ ;  /* 0x000000132a0e72a5 */ /* 0x000fe2000f8e00ff */
[----:B------:R-:W-:Y:S02]  /*2630*/  UMOV UR4, UR5 ;  /* 0x0000000500047c82 */ /* 0x000fe40008000000 */
[----:B------:R-:W-:Y:S01]  /*2640*/  UMOV UR6, UR7 ;  /* 0x0000000700067c82 */ /* 0x000fe20008000000 */
[----:B--2---:R-:W-:Y:S02]  /*2650*/  USHF.R.U32.HI UR4, URZ, UR21, UR4 ;  /* 0x00000015ff047299 */ /* 0x004fe40008011604 */
[----:B---3--:R-:W-:Y:S02]  /*2660*/  UISETP.NE.AND UP2, UPT, UR20, 0x1, UPT ;  /* 0x000000011400788c */ /* 0x008fe4000bf45270 */
[----:B------:R-:W-:Y:S02]  /*2670*/  USHF.R.U32.HI UR6, URZ, UR17, UR6 ;  /* 0x00000011ff067299 */ /* 0x000fe40008011606 */
[----:B------:R-:W-:-:S02]  /*2680*/  USEL UR5, UR47, UR4, !UP0 ;  /* 0x000000042f057287 */ /* 0x000fc4000c000000 */
[----:B------:R-:W-:Y:S02]  /*2690*/  USEL UR6, UR48, UR6, !UP2 ;  /* 0x0000000630067287 */ /* 0x000fe4000d000000 */
[----:B----4-:R-:W-:Y:S01]  /*26a0*/  UIMAD.WIDE.U32 UR10, UR5, UR8, URZ ;  /* 0x00000008050a72a5 */ /* 0x010fe2000f8e00ff */
[----:B------:R-:W-:Y:S01]  /*26b0*/  UMOV UR4, UR15 ;  /* 0x0000000f00047c82 */ /* 0x000fe20008000000 */
[----:B------:R-:W-:Y:S02]  /*26c0*/  UIMAD.WIDE.U32 UR12, UR43, UR16, URZ ;  /* 0x000000102b0c72a5 */ /* 0x000fe4000f8e00ff */
[----:B------:R-:W-:-:S03]  /*26d0*/  UIMAD.WIDE.U32 UR14, UR6, UR8, URZ ;  /* 0x00000008060e72a5 */ /* 0x000fc6000f8e00ff */
[----:B------:R-:W-:Y:S01]  /*26e0*/  UMOV UR10, UR11 ;  /* 0x0000000b000a7c82 */ /* 0x000fe20008000000 */
[----:B------:R-:W-:Y:S02]  /*26f0*/  USHF.R.U32.HI UR4, URZ, UR21, UR4 ;  /* 0x00000015ff047299 */ /* 0x000fe40008011604 */
[----:B------:R-:W-:Y:S01]  /*2700*/  @UP3 USHF.R.U32.HI UR5, URZ, UR9, UR10 ;  /* 0x00000009ff053299 */ /* 0x000fe2000801160a */
[----:B------:R-:W-:Y:S01]  /*2710*/  UMOV UR12, UR13 ;  /* 0x0000000d000c7c82 */ /* 0x000fe20008000000 */
[----:B------:R-:W-:Y:S01]  /*2720*/  UMOV UR14, UR15 ;  /* 0x0000000f000e7c82 */ /* 0x000fe20008000000 */
[----:B------:R-:W-:Y:S02]  /*2730*/  USHF.R.U32.HI UR17, URZ, UR17, UR12 ;  /* 0x00000011ff117299 */ /* 0x000fe4000801160c */
[----:B------:R-:W-:Y:S02]  /*2740*/  USEL UR4, UR42, UR4, !UP0 ;  /* 0x000000042a047287 */ /* 0x000fe4000c000000 */
[----:B------:R-:W-:-:S02]  /*2750*/  @UP3 USHF.R.U32.HI UR6, URZ, UR9, UR14 ;  /* 0x00000009ff063299 */ /* 0x000fc4000801160e */
[----:B------:R-:W-:Y:S02]  /*2760*/  UIMAD UR7, UR39, UR5, URZ ;  /* 0x00000005270772a4 */ /* 0x000fe4000f8e02ff */
[----:B------:R-:W-:Y:S02]  /*2770*/  USEL UR5, UR43, UR17, !UP2 ;  /* 0x000000112b057287 */ /* 0x000fe4000d000000 */
[----:B------:R-:W-:Y:S02]  /*2780*/  UIMAD UR10, UR39, UR6, URZ ;  /* 0x00000006270a72a4 */ /* 0x000fe4000f8e02ff */
[----:B------:R-:W-:Y:S02]  /*2790*/  UISETP.GE.AND UP0, UPT, UR4, UR7, UPT ;  /* 0x000000070400728c */ /* 0x000fe4000bf06270 */
[----:B------:R-:W-:Y:S02]  /*27a0*/  UIMAD.WIDE.U32 UR12, UR4, UR8, URZ ;  /* 0x00000008040c72a5 */ /* 0x000fe4000f8e00ff */
[----:B------:R-:W-:-:S02]  /*27b0*/  UISETP.GE.OR UP0, UPT, UR5, UR10, UP0 ;  /* 0x0000000a0500728c */ /* 0x000fc40008706670 */
[----:B------:R-:W-:Y:S02]  /*27c0*/  UIMAD.WIDE.U32 UR10, UR5, UR8, URZ ;  /* 0x00000008050a72a5 */ /* 0x000fe4000f8e00ff */
[----:B------:R-:W-:Y:S01]  /*27d0*/  UIADD3 UR12, UPT, UPT, -UR4, URZ, URZ ;  /* 0x000000ff040c7290 */ /* 0x000fe2000fffe1ff */
[----:B------:R-:W-:Y:S01]  /*27e0*/  UMOV UR8, UR13 ;  /* 0x0000000d00087c82 */ /* 0x000fe20008000000 */
[----:B------:R-:W-:Y:S02]  /*27f0*/  UIADD3 UR10, UPT, UPT, -UR5, URZ, URZ ;  /* 0x000000ff050a7290 */ /* 0x000fe4000fffe1ff */
[----:B------:R-:W-:-:S03]  /*2800*/  USHF.R.U32.HI UR8, URZ, UR9, UR8 ;  /* 0x00000009ff087299 */ /* 0x000fc60008011608 */
[----:B------:R-:W-:Y:S01]  /*2810*/  @!UP0 UMOV UR7, UR11 ;  /* 0x0000000b00078c82 */ /* 0x000fe20008000000 */
[----:B------:R-:W-:Y:S02]  /*2820*/  UIMAD UR12, UR18, UR12, UR42 ;  /* 0x0000000c120c72a4 */ /* 0x000fe4000f8e022a */
[----:B------:R-:W-:Y:S02]  /*2830*/  USEL UR8, UR4, UR8, !UP3 ;  /* 0x0000000804087287 */ /* 0x000fe4000d800000 */
[----:B------:R-:W-:Y:S02]  /*2840*/  @!UP0 USHF.R.U32.HI UR7, URZ, UR9, UR7 ;  /* 0x00000009ff078299 */ /* 0x000fe40008011607 */
[----:B------:R-:W-:Y:S02]  /*2850*/  UIADD3 UR9, UPT, UPT, -UR8, URZ, URZ ;  /* 0x000000ff08097290 */ /* 0x000fe4000fffe1ff */
[----:B------:R-:W-:Y:S02]  /*2860*/  @!UP0 USEL UR7, UR5, UR7, !UP3 ;  /* 0x0000000705078287 */ /* 0x000fe4000d800000 */
[----:B------:R-:W-:-:S02]  /*2870*/  UIMAD UR9, UR39, UR9, UR4 ;  /* 0x00000009270972a4 */ /* 0x000fc4000f8e0204 */
[----:B------:R-:W-:Y:S02]  /*2880*/  @!UP0 UIADD3 UR8, UPT, UPT, UR8, -UR7, URZ ;  /* 0x8000000708088290 */ /* 0x000fe4000fffe0ff */
[----:B------:R-:W-:Y:S02]  /*2890*/  @!UP0 UIMAD UR7, UR9, UR6, UR7 ;  /* 0x00000006090782a4 */ /* 0x000fe4000f8e0207 */
[----:B------:R-:W-:Y:S02]  /*28a0*/  @!UP0 UIMAD UR4, UR39, UR8, UR5 ;  /* 0x00000008270482a4 */ /* 0x000fe4000f8e0205 */
[----:B------:R-:W-:Y:S02]  /*28b0*/  UIMAD UR6, UR20, UR10, UR43 ;  /* 0x0000000a140672a4 */ /* 0x000fe4000f8e022b */
[----:B------:R-:W-:Y:S01]  /*28c0*/  UIMAD UR42, UR4, UR18, UR12 ;  /* 0x00000012042a72a4 */ /* 0x000fe2000f8e020c */
[----:B------:R-:W-:Y:S02]  /*28d0*/  @!UP0 UMOV UR5, UR7 ;  /* 0x0000000700058c82 */ /* 0x000fe40008000000 */
[----:B------:R-:W-:-:S12]  /*28e0*/  UIMAD UR43, UR5, UR20, UR6 ;  /* 0x00000014052b72a4 */ /* 0x000fd8000f8e0206 */
.L_x_38:
[----:B------:R-:W1:Y:S02]  /*28f0*/  LDCU UR4, c[0x0][0xb30] ;  /* 0x00016600ff0477ac */ /* 0x000e640008000800 */
[----:B-1----:R-:W-:-:S09]  /*2900*/  UISETP.NE.AND UP0, UPT, UR4, 0x1, UPT ;  /* 0x000000010400788c */ /* 0x002fd2000bf05270 */
[----:B------:R-:W-:Y:S05]  /*2910*/  BRA.U UP0, `(.L_x_39) ;  /* 0x0000000100447547 */ /* 0x000fea000b800000 */
[----:B------:R-:W1:Y:S01]  /*2920*/  LDCU.128 UR8, c[0x0][0xb10] ;  /* 0x00016200ff0877ac */ /* 0x000e620008000c00 */
[----:B------:R-:W2:Y:S01]  /*2930*/  LDCU UR12, c[0x0][0xb0c] ;  /* 0x00016180ff0c77ac */ /* 0x000ea20008000800 */
[----:B------:R-:W3:Y:S01]  /*2940*/  LDCU UR13, c[0x0][0xb20] ;  /* 0x00016400ff0d77ac */ /* 0x000ee20008000800 */
[----:B-1----:R-:W-:Y:S02]  /*2950*/  UIMAD.WIDE.U32 UR6, UR43, UR8, URZ ;  /* 0x000000082b0672a5 */ /* 0x002fe4000f8e00ff */
[----:B------:R-:W-:Y:S02]  /*2960*/  UIMAD.WIDE.U32 UR4, UR42, UR11, URZ ;  /* 0x0000000b2a0472a5 */ /* 0x000fe4000f8e00ff */
[----:B--2---:R-:W-:Y:S02]  /*2970*/  UISETP.NE.AND UP2, UPT, UR12, 0x1, UPT ;  /* 0x000000010c00788c */ /* 0x004fe4000bf45270 */
[----:B------:R-:W-:Y:S01]  /*2980*/  UISETP.NE.AND UP0, UPT, UR10, 0x1, UPT ;  /* 0x000000010a00788c */ /* 0x000fe2000bf05270 */
[----:B------:R-:W-:-:S02]  /*2990*/  UMOV UR6, UR7 ;  /* 0x0000000700067c82 */ /* 0x000fc40008000000 */
[----:B------:R-:W-:Y:S01]  /*29a0*/  UMOV UR4, UR5 ;  /* 0x0000000500047c82 */ /* 0x000fe20008000000 */
[----:B------:R-:W-:Y:S02]  /*29b0*/  USHF.R.U32.HI UR6, URZ, UR9, UR6 ;  /* 0x00000009ff067299 */ /* 0x000fe40008011606 */
[----:B---3--:R-:W-:Y:S02]  /*29c0*/  USHF.R.U32.HI UR4, URZ, UR13, UR4 ;  /* 0x0000000dff047299 */ /* 0x008fe40008011604 */
[----:B------:R-:W-:Y:S02]  /*29d0*/  USEL UR5, UR43, UR6, !UP2 ;  /* 0x000000062b057287 */ /* 0x000fe4000d000000 */
[----:B------:R-:W-:-:S04]  /*29e0*/  USEL UR4, UR42, UR4, !UP0 ;  /* 0x000000042a047287 */ /* 0x000fc8000c000000 */
[----:B------:R-:W-:Y:S02]  /*29f0*/  UIADD3 UR6, UPT, UPT, UR5, -UR4, URZ ;  /* 0x8000000405067290 */ /* 0x000fe4000fffe0ff */
[----:B------:R-:W-:Y:S02]  /*2a00*/  UIADD3 UR4, UPT, UPT, -UR5, UR4, URZ ;  /* 0x0000000405047290 */ /* 0x000fe4000fffe1ff */
[----:B------:R-:W-:Y:S02]  /*2a10*/  UIMAD UR42, UR6, UR10, UR42 ;  /* 0x0000000a062a72a4 */ /* 0x000fe4000f8e022a */
[----:B------:R-:W-:-:S12]  /*2a20*/  UIMAD UR43, UR4, UR12, UR43 ;  /* 0x0000000c042b72a4 */ /* 0x000fd8000f8e022b */
.L_x_39:
[----:B------:R-:W-:Y:S01]  /*2a30*/  R2UR UR5, R55 ;  /* 0x00000000370572ca */ /* 0x000fe200000e0000 */
[----:B------:R-:W-:Y:S01]  /*2a40*/  UMOV UR30, UR34 ;  /* 0x00000022001e7c82 */ /* 0x000fe20008000000 */
[----:B------:R-:W-:Y:S02]  /*2a50*/  R2UR UR4, R54 ;  /* 0x00000000360472ca */ /* 0x000fe400000e0000 */
[----:B------:R-:W-:Y:S02]  /*2a60*/  PLOP3.LUT P1, PT, PT, PT, PT, 0x80, 0x8 ;  /* 0x000000000008781c */ /* 0x000fe40003f2f070 */
[----:B------:R-:W-:-:S07]  /*2a70*/  LOP3.LUT R2, R2, 0x1, RZ, 0x3c, !PT ;  /* 0x0000000102027812 */ /* 0x000fce00078e3cff */
[----:B------:R-:W-:Y:S02]  /*2a80*/  UIADD3 UR51, UPT, UPT, UR43, UR5, URZ ;  /* 0x000000052b337290 */ /* 0x000fe4000fffe0ff */
[----:B------:R-:W-:Y:S01]  /*2a90*/  UIADD3 UR26, UPT, UPT, UR42, UR4, URZ ;  /* 0x000000042a1a7290 */ /* 0x000fe2000fffe0ff */
[----:B------:R-:W-:Y:S11]  /*2aa0*/  BRA.U UP1, `(.L_x_40) ;  /* 0xffffffed01587547 */ /* 0x000ff6000b83ffff */
[----:B------:R-:W-:Y:S01]  /*2ab0*/  UIADD3 UR24, UPT, UPT, UR24, 0x68, URZ ;  /* 0x0000006818187890 */ /* 0x000fe2000fffe0ff */
[----:B------:R-:W-:-:S03]  /*2ac0*/  SHF.L.U32 R2, R3, 0x1f, RZ ;  /* 0x0000001f03027819 */ /* 0x000fc600000006ff */
[----:B------:R-:W-:-:S09]  /*2ad0*/  ULEA UR4, UR25, UR24, 0x3 ;  /* 0x0000001819047291 */ /* 0x000fd2000f8e18ff */
[----:B------:R-:W1:Y:S02]  /*2ae0*/  SYNCS.PHASECHK.TRANS64.TRYWAIT P0, [UR4], R2 ;  /* 0x00000002ff0075a7 */ /* 0x000e640008001104 */
[----:B-1----:R-:W-:Y:S05]  /*2af0*/  @!P0 BRA `(.L_x_41) ;  /* 0x0000005000c88947 */ /* 0x002fea0003800000 */
.L_x_129:
[----:B------:R-:W-:-:S04]  /*2b00*/  UIADD3 UR4, UPT, UPT, UR25, 0x1, URZ ;  /* 0x0000000119047890 */ /* 0x000fc8000fffe0ff */
[----:B------:R-:W-:-:S04]  /*2b10*/  UISETP.NE.AND UP0, UPT, UR4, 0xd, UPT ;  /* 0x0000000d0400788c */ /* 0x000fc8000bf05270 */
[----:B------:R-:W-:Y:S02]  /*2b20*/  USEL UR6, URZ, 0x1, UP0 ;  /* 0x00000001ff067887 */ /* 0x000fe40008000000 */
[----:B------:R-:W-:-:S04]  /*2b30*/  USEL UR4, UR4, URZ, UP0 ;  /* 0x000000ff04047287 */ /* 0x000fc80008000000 */
[----:B------:R-:W-:Y:S01]  /*2b40*/  ULEA UR5, UR4, UR24, 0x3 ;  /* 0x0000001804057291 */ /* 0x000fe2000f8e18ff */
[----:B-1----:R-:W-:-:S04]  /*2b50*/  LOP3.LUT R2, R3, UR6, RZ, 0x3c, !PT ;  /* 0x0000000603027c12 */ /* 0x002fc8000f8e3cff */
[----:B------:R-:W-:-:S04]  /*2b60*/  SHF.L.U32 R3, R2, 0x1f, RZ ;  /* 0x0000001f02037819 */ /* 0x000fc800000006ff */
[----:B------:R-:W1:Y:S02]  /*2b70*/  SYNCS.PHASECHK.TRANS64.TRYWAIT P0, [UR5], R3 ;  /* 0x00000003ff0075a7 */ /* 0x000e640008001105 */
[----:B-1----:R-:W-:Y:S05]  /*2b80*/  @!P0 BRA `(.L_x_42) ;  /* 0x0000005000bc8947 */ /* 0x002fea0003800000 */
.L_x_131:
[----:B------:R-:W-:-:S04]  /*2b90*/  UIADD3 UR4, UPT, UPT, UR4, 0x1, URZ ;  /* 0x0000000104047890 */ /* 0x000fc8000fffe0ff */
[----:B------:R-:W-:-:S04]  /*2ba0*/  UISETP.NE.AND UP0, UPT, UR4, 0xd, UPT ;  /* 0x0000000d0400788c */ /* 0x000fc8000bf05270 */
[----:B------:R-:W-:Y:S02]  /*2bb0*/  USEL UR6, URZ, 0x1, UP0 ;  /* 0x00000001ff067887 */ /* 0x000fe40008000000 */
[----:B------:R-:W-:-:S04]  /*2bc0*/  USEL UR4, UR4, URZ, UP0 ;  /* 0x000000ff04047287 */ /* 0x000fc80008000000 */
[----:B------:R-:W-:Y:S01]  /*2bd0*/  ULEA UR5, UR4, UR24, 0x3 ;  /* 0x0000001804057291 */ /* 0x000fe2000f8e18ff */
[----:B------:R-:W-:-:S04]  /*2be0*/  LOP3.LUT R2, R2, UR6, RZ, 0x3c, !PT ;  /* 0x0000000602027c12 */ /* 0x000fc8000f8e3cff */
[----:B-1----:R-:W-:-:S04]  /*2bf0*/  SHF.L.U32 R3, R2, 0x1f, RZ ;  /* 0x0000001f02037819 */ /* 0x002fc800000006ff */
[----:B------:R-:W1:Y:S02]  /*2c00*/  SYNCS.PHASECHK.TRANS64.TRYWAIT P0, [UR5], R3 ;  /* 0x00000003ff0075a7 */ /* 0x000e640008001105 */
[----:B-1----:R-:W-:Y:S05]  /*2c10*/  @!P0 BRA `(.L_x_43) ;  /* 0x0000005000b08947 */ /* 0x002fea0003800000 */
.L_x_133:
        /* <DEDUP_REMOVED lines=9> */
.L_x_135:
        /* <DEDUP_REMOVED lines=9> */
.L_x_137:
        /* <DEDUP_REMOVED lines=9> */
.L_x_139:
        /* <DEDUP_REMOVED lines=9> */
.L_x_141:
        /* <DEDUP_REMOVED lines=9> */
.L_x_143:
        /* <DEDUP_REMOVED lines=9> */
.L_x_145:
        /* <DEDUP_REMOVED lines=9> */
.L_x_147:
        /* <DEDUP_REMOVED lines=9> */
.L_x_149:
        /* <DEDUP_REMOVED lines=9> */
.L_x_151:
[----:B------:R-:W-:-:S04]  /*3130*/  UIADD3 UR4, UPT, UPT, UR4, 0x1, URZ ;  /* 0x0000000104047890 */ /* 0x000fc8000fffe0ff */
[----:B------:R-:W-:-:S04]  /*3140*/  UISETP.NE.AND UP0, UPT, UR4, 0xd, UPT ;  /* 0x0000000d0400788c */ /* 0x000fc8000bf05270 */
[----:B------:R-:W-:Y:S02]  /*3150*/  USEL UR5, URZ, 0x1, UP0 ;  /* 0x00000001ff057887 */ /* 0x000fe40008000000 */
[----:B------:R-:W-:-:S04]  /*3160*/  USEL UR4, UR4, URZ, UP0 ;  /* 0x000000ff04047287 */ /* 0x000fc80008000000 */
[----:B------:R-:W-:Y:S01]  /*3170*/  ULEA UR4, UR4, UR24, 0x3 ;  /* 0x0000001804047291 */ /* 0x000fe2000f8e18ff */
[----:B------:R-:W-:-:S04]  /*3180*/  LOP3.LUT R2, R2, UR5, RZ, 0x3c, !PT ;  /* 0x0000000502027c12 */ /* 0x000fc8000f8e3cff */
[----:B------:R-:W-:Y:S01]  /*3190*/  SHF.L.U32 R2, R2, 0x1f, RZ ;  /* 0x0000001f02027819 */ /* 0x000fe200000006ff */
[----:B-1----:R-:W-:-:S07]  /*31a0*/  IMAD.U32 R0, RZ, RZ, UR4 ;  /* 0x00000004ff007e24 */ /* 0x002fce000f8e00ff */
.L_x_53:
[----:B-1----:R1:W2:Y:S02]  /*31b0*/  SYNCS.PHASECHK.TRANS64.TRYWAIT P0, [R0+URZ], R2 ;  /* 0x00000002000075a7 */ /* 0x0022a400080011ff */
[----:B--2---:R-:W-:Y:S05]  /*31c0*/  @!P0 NANOSLEEP.SYNCS 0x989680 ;  /* 0x009896800000895d */ /* 0x004fea0003900000 */
[----:B------:R-:W2:Y:S02]  /*31d0*/  @!P0 SYNCS.PHASECHK.TRANS64 P0, [R0+URZ], R2 ;  /* 0x00000002000085a7 */ /* 0x000ea400080010ff */
[----:B--2---:R-:W-:Y:S05]  /*31e0*/  @P0 EXIT ;  /* 0x000000000000094d */ /* 0x004fea0003800000 */
[----:B------:R-:W-:Y:S05]  /*31f0*/  BRA `(.L_x_53) ;  /* 0xfffffffc00ec7947 */ /* 0x000fea000383ffff */
.L_x_22:
[----:B------:R-:W2:Y:S02]  /*3200*/  S2UR UR4, SR_CgaCtaId ;  /* 0x00000000000479c3 */ /* 0x000ea40000008800 */
[----:B--2---:R-:W-:-:S04]  /*3210*/  UISETP.NE.AND UP0, UPT, UR4, URZ, UPT ;  /* 0x000000ff0400728c */ /* 0x004fc8000bf05270 */
[----:B------:R-:W-:-:S09]  /*3220*/  UISETP.NE.OR UP0, UPT, UR18, 0x1, UP0 ;  /* 0x000000011200788c */ /* 0x000fd20008705670 */
[----:B------:R-:W-:Y:S05]  /*3230*/  BRA.U UP0, `(.L_x_54) ;  /* 0x0000000100b47547 */ /* 0x000fea000b800000 */
[----:B------:R-:W2:Y:S01]  /*3240*/  S2UR UR5, SR_CgaCtaId ;  /* 0x00000000000579c3 */ /* 0x000ea20000008800 */
[----:B------:R-:W-:Y:S01]  /*3250*/  UMOV UR4, 0x400 ;  /* 0x0000040000047882 */ /* 0x000fe20000000000 */
[----:B------:R-:W-:Y:S01]  /*3260*/  HFMA2 R3, -RZ, RZ, 0, 5.9604644775390625e-08 ;  /* 0x00000001ff037431 */ /* 0x000fe200000001ff */
[----:B------:R-:W-:Y:S01]  /*3270*/  ISETP.GE.U32.AND P0, PT, R2, 0x2, PT ;  /* 0x000000020200780c */ /* 0x000fe20003f06070 */
[----:B------:R-:W-:Y:S01]  /*3280*/  IMAD.MOV.U32 R8, RZ, RZ, RZ ;  /* 0x000000ffff087224 */ /* 0x000fe200078e00ff */
[----:B--2---:R-:W-:-:S04]  /*3290*/  ULEA UR4, UR5, UR4, 0x18 ;  /* 0x0000000405047291 */ /* 0x004fc8000f8ec0ff */
[----:B------:R-:W-:Y:S02]  /*32a0*/  UIADD3 UR5, UPT, UPT, UR4, 0x118, URZ ;  /* 0x0000011804057890 */ /* 0x000fe4000fffe0ff */
[----:B------:R-:W-:Y:S02]  /*32b0*/  UIADD3 UR8, UPT, UPT, UR4, 0x110, URZ ;  /* 0x0000011004087890 */ /* 0x000fe4000fffe0ff */
[----:B------:R-:W-:-:S12]  /*32c0*/  UPRMT UR5, URZ, 0x654, UR5 ;  /* 0x00000654ff057896 */ /* 0x000fd80008000005 */
.L_x_57:
[----:B------:R-:W-:Y:S01]  /*32d0*/  SHF.L.U32 R6, R3, 0x1f, RZ ;  /* 0x0000001f03067819 */ /* 0x000fe200000006ff */
[----:B------:R-:W-:Y:S02]  /*32e0*/  IMAD.U32 R4, RZ, RZ, UR8 ;  /* 0x00000008ff047e24 */ /* 0x000fe4000f8e00ff */
[----:B------:R-:W-:Y:S01]  /*32f0*/  @!P0 IMAD.MOV.U32 R5, RZ, RZ, 0x10 ;  /* 0x00000010ff058424 */ /* 0x000fe200078e00ff */
[----:B------:R-:W2:Y:S02]  /*3300*/  SYNCS.PHASECHK.TRANS64.TRYWAIT P1, [UR4+0x118], R6 ;  /* 0x00011806ff0075a7 */ /* 0x000ea40008021104 */
[----:B------:R-:W-:-:S04]  /*3310*/  PRMT R4, R2, 0x654, R4 ;  /* 0x0000065402047816 */ /* 0x000fc80000000004 */
[----:B------:R-:W-:Y:S01]  /*3320*/  SEL R0, R4, R0, !P0 ;  /* 0x0000000004007207 */ /* 0x000fe20004000000 */
[----:B--2---:R-:W-:Y:S06]  /*3330*/  @!P1 BRA `(.L_x_55) ;  /* 0x0000004c00d89947 */ /* 0x004fec0003800000 */
.L_x_153:
[----:B------:R-:W-:Y:S01]  /*3340*/  UIADD3 UR6, UPT, UPT, UR4, 0x150, URZ ;  /* 0x0000015004067890 */ /* 0x000fe2000fffe0ff */
[----:B------:R3:W-:Y:S01]  /*3350*/  @!P0 SYNCS.ARRIVE.TRANS64.RED RZ, [R0+URZ], R5 ;  /* 0x0000000500ff89a7 */ /* 0x0007e200080004ff */
[----:B------:R-:W-:Y:S01]  /*3360*/  UIADD3 UR7, UPT, UPT, UR4, 0x110, URZ ;  /* 0x0000011004077890 */ /* 0x000fe2000fffe0ff */
[----:B------:R-:W-:-:S08]  /*3370*/  LOP3.LUT R3, R3, 0x1, RZ, 0x3c, !PT ;  /* 0x0000000103037812 */ /* 0x000fd000078e3cff */
[----:B------:R-:W-:Y:S06]  /*3380*/  UGETNEXTWORKID.BROADCAST [UR6], [UR7] ;  /* 0x00000000060073ca */ /* 0x000fec0008000100 */
[----:B---3--:R-:W-:-:S04]  /*3390*/  SHF.L.U32 R5, R8, 0x1f, RZ ;  /* 0x0000001f08057819 */ /* 0x008fc800000006ff */
[----:B------:R-:W3:Y:S02]  /*33a0*/  SYNCS.PHASECHK.TRANS64.TRYWAIT P1, [UR4+0x110], R5 ;  /* 0x00011005ff0075a7 */ /* 0x000ee40008021104 */
[----:B---3--:R-:W-:Y:S05]  /*33b0*/  @!P1 BRA `(.L_x_56) ;  /* 0x0000004c00d09947 */ /* 0x008fea0003800000 */
.L_x_155:
[----:B--2---:R-:W2:Y:S01]  /*33c0*/  LDS.128 R4, [UR4+0x150] ;  /* 0x00015004ff047984 */ /* 0x004ea20008000c00 */
[----:B------:R-:W-:Y:S01]  /*33d0*/  LOP3.LUT R8, R8, 0x1, RZ, 0x3c, !PT ;  /* 0x0000000108087812 */ /* 0x000fe200078e3cff */
[----:B------:R-:W-:Y:S01]  /*33e0*/  @!PT LDS RZ, [RZ] ;  /* 0x00000000fffff984 */ /* 0x000fe20000000800 */
[----:B------:R-:W-:Y:S01]  /*33f0*/  @!PT LDS RZ, [RZ] ;  /* 0x00000000fffff984 */ /* 0x000fe20000000800 */
[----:B------:R-:W-:Y:S01]  /*3400*/  @!PT LDS RZ, [RZ] ;  /* 0x00000000fffff984 */ /* 0x000fe20000000800 */
[----:B------:R-:W-:Y:S01]  /*3410*/  @!PT LDS RZ, [RZ] ;  /* 0x00000000fffff984 */ /* 0x000fe20000000800 */
[----:B------:R3:W-:Y:S06]  /*3420*/  MEMBAR.ALL.CTA ;  /* 0x0000000000007992 */ /* 0x0007ec0000008000 */
[----:B---3--:R-:W3:Y:S02]  /*3430*/  FENCE.VIEW.ASYNC.S ;  /* 0x00000000000073c6 */ /* 0x008ee40000000000 */
[----:B---3--:R-:W-:Y:S01]  /*3440*/  SYNCS.ARRIVE.TRANS64.RED.A1T0 RZ, [UR5], RZ ;  /* 0x000000ffffff79a7 */ /* 0x008fe20008100405 */
[----:B--2---:R-:W-:-:S13]  /*3450*/  LOP3.LUT P1, RZ, R6, 0x1, RZ, 0xc0, !PT ;  /* 0x0000000106ff7812 */ /* 0x004fda000782c0ff */
[----:B------:R-:W-:Y:S05]  /*3460*/  @P1 BRA `(.L_x_57) ;  /* 0xfffffffc00981947 */ /* 0x000fea000383ffff */
[----:B------:R-:W-:-:S04]  /*3470*/  SHF.L.U32 R0, R3, 0x1f, RZ ;  /* 0x0000001f03007819 */ /* 0x000fc800000006ff */
[----:B------:R-:W2:Y:S02]  /*3480*/  SYNCS.PHASECHK.TRANS64 P0, [UR4+0x118], R0 ;  /* 0x00011800ff0075a7 */ /* 0x000ea40008001004 */
[----:B-12---:R-:W-:Y:S05]  /*3490*/  @P0 EXIT ;  /* 0x000000000000094d */ /* 0x006fea0003800000 */
[----:B------:R-:W-:-:S07]  /*34a0*/  MOV R0, UR4 ;  /* 0x0000000400007c02 */ /* 0x000fce0008000f00 */
.L_x_58:
[----:B-1----:R-:W-:-:S04]  /*34b0*/  SHF.L.U32 R2, R3, 0x1f, RZ ;  /* 0x0000001f03027819 */ /* 0x002fc800000006ff */
[----:B------:R1:W2:Y:S03]  /*34c0*/  SYNCS.PHASECHK.TRANS64.TRYWAIT P0, [R0+URZ+0x118], R2 ;  /* 0x00011802000075a7 */ /* 0x0002a600080011ff */
[----:B--2---:R-:W-:Y:S05]  /*34d0*/  @!P0 NANOSLEEP.SYNCS 0x989680 ;  /* 0x009896800000895d */ /* 0x004fea0003900000 */
[----:B------:R-:W2:Y:S02]  /*34e0*/  @!P0 SYNCS.PHASECHK.TRANS64 P0, [R0+URZ+0x118], R2 ;  /* 0x00011802000085a7 */ /* 0x000ea400080010ff */
[----:B--2---:R-:W-:Y:S05]  /*34f0*/  @P0 EXIT ;  /* 0x000000000000094d */ /* 0x004fea0003800000 */
[----:B------:R-:W-:Y:S05]  /*3500*/  BRA `(.L_x_58) ;  /* 0xfffffffc00e87947 */ /* 0x000fea000383ffff */
.L_x_54:
[----:B------:R-:W-:Y:S05]  /*3510*/  BRA.U UP5, `(.L_x_59) ;  /* 0x0000000d05907547 */ /* 0x000fea000b800000 */
[----:B------:R-:W2:Y:S01]  /*3520*/  S2UR UR7, SR_CgaCtaId ;  /* 0x00000000000779c3 */ /* 0x000ea20000008800 */
[----:B------:R-:W-:Y:S01]  /*3530*/  UMOV UR4, 0x40 ;  /* 0x0000004000047882 */ /* 0x000fe20000000000 */
[----:B------:R-:W-:Y:S01]  /*3540*/  NOP ;  /* 0x0000000000007918 */ /* 0x000fe20000000000 */
[----:B------:R-:W-:Y:S01]  /*3550*/  UMOV UR6, 0x400 ;  /* 0x0000040000067882 */ /* 0x000fe20000000000 */
[----:B--2---:R-:W-:Y:S02]  /*3560*/  ULEA UR5, UR7, UR4, 0x18 ;  /* 0x0000000407057291 */ /* 0x004fe4000f8ec0ff */
[----:B------:R-:W-:-:S07]  /*3570*/  ULEA UR6, UR7, UR6, 0x18 ;  /* 0x0000000607067291 */ /* 0x000fce000f8ec0ff */
[----:B------:R-:W2:Y:S02]  /*3580*/  LDS.U8 R2, [UR5+0x1c] ;  /* 0x00001c05ff027984 */ /* 0x000ea40008000000 */
[----:B--2---:R-:W-:-:S13]  /*3590*/  ISETP.NE.AND P0, PT, R2, RZ, PT ;  /* 0x000000ff0200720c */ /* 0x004fda0003f05270 */
[----:B------:R-:W-:Y:S05]  /*35a0*/  @P0 BRA `(.L_x_60) ;  /* 0x0000000000580947 */ /* 0x000fea0003800000 */
[----:B------:R-:W-:-:S13]  /*35b0*/  ELECT P0, URZ, PT ;  /* 0x0000000000ff782f */ /* 0x000fda0003800000 */
[----:B------:R-:W-:Y:S05]  /*35c0*/  @!P0 BRA `(.L_x_61) ;  /* 0x0000000000608947 */ /* 0x000fea0003800000 */
[----:B------:R-:W-:Y:S01]  /*35d0*/  UMOV UR4, 0x10 ;  /* 0x0000001000047882 */ /* 0x000fe20000000000 */
[----:B------:R-:W-:Y:S01]  /*35e0*/  HFMA2 R2, -RZ, RZ, 0, 5.9604644775390625e-08 ;  /* 0x00000001ff027431 */ /* 0x000fe200000001ff */
[----:B------:R-:W-:-:S03]  /*35f0*/  MOV R3, 0xffff ;  /* 0x0000ffff00037802 */ /* 0x000fc60000000f00 */
[----:B------:R-:W-:Y:S04]  /*3600*/  DEPBAR.LE SB2, 0x36 ;  /* 0x0000ad800000791a */ /* 0x000fe80000000000 */
[----:B------:R-:W2:Y:S02]  /*3610*/  UTCATOMSWS.FIND_AND_SET.ALIGN UP0, UR4, UR4 ;  /* 0x00000004000475e3 */ /* 0x000ea40008000800 */
[----:B--2---:R-:W-:Y:S01]  /*3620*/  MOV R4, UR4 ;  /* 0x0000000400047c02 */ /* 0x004fe20008000f00 */
[----:B------:R-:W-:Y:S06]  /*3630*/  BRA.U UP0, `(.L_x_62) ;  /* 0x0000000100187547 */ /* 0x000fec000b800000 */
.L_x_63:
[----:B------:R-:W-:Y:S05]  /*3640*/  NANOSLEEP 0x64 ;  /* 0x000000640000795d */ /* 0x000fea0003800000 */
[----:B------:R-:W-:-:S05]  /*3650*/  UMOV UR4, 0x10 ;  /* 0x0000001000047882 */ /* 0x000fca0000000000 */
[----:B------:R-:W-:Y:S04]  /*3660*/  DEPBAR.LE SB2, 0x36 ;  /* 0x0000ad800000791a */ /* 0x000fe80000000000 */
[----:B------:R-:W2:Y:S02]  /*3670*/  UTCATOMSWS.FIND_AND_SET.ALIGN UP0, UR4, UR4 ;  /* 0x00000004000475e3 */ /* 0x000ea40008000800 */
[----:B--2---:R-:W-:Y:S01]  /*3680*/  MOV R4, UR4 ;  /* 0x0000000400047c02 */ /* 0x004fe20008000f00 */
[----:B------:R-:W-:Y:S05]  /*3690*/  BRA.U !UP0, `(.L_x_63) ;  /* 0xfffffffd08e87547 */ /* 0x000fea000b83ffff */
.L_x_62:
[-C--:B------:R-:W-:Y:S02]  /*36a0*/  SHF.L.U32 R3, R3, R4.reuse, RZ ;  /* 0x0000000403037219 */ /* 0x080fe400000006ff */
[----:B------:R-:W-:Y:S01]  /*36b0*/  SHF.L.U32 R2, R2, R4, RZ ;  /* 0x0000000402027219 */ /* 0x000fe200000006ff */
[----:B------:R-:W-:Y:S02]  /*36c0*/  IMAD.SHL.U32 R4, R4, 0x20, RZ ;  /* 0x0000002004047824 */ /* 0x000fe400078e00ff */
[----:B------:R2:W-:Y:S04]  /*36d0*/  ATOMS.OR RZ, [UR5+0x14], R3 ;  /* 0x00001403ffff798c */ /* 0x0005e8000b000005 */
[----:B------:R2:W-:Y:S04]  /*36e0*/  ATOMS.OR RZ, [UR5+0x18], R2 ;  /* 0x00001802ffff798c */ /* 0x0005e8000b000005 */
[----:B------:R2:W-:Y:S01]  /*36f0*/  STS [UR6+0x160], R4 ;  /* 0x00016004ff007988 */ /* 0x0005e20008000806 */
[----:B------:R-:W-:Y:S05]  /*3700*/  BRA `(.L_x_61) ;  /* 0x0000000000107947 */ /* 0x000fea0003800000 */
.L_x_60:
[----:B------:R-:W-:-:S05]  /*3710*/  MOV R2, 0xffffffff ;  /* 0xffffffff00027802 */ /* 0x000fca0000000f00 */
[----:B------:R2:W-:Y:S02]  /*3720*/  STS [UR6+0x160], R2 ;  /* 0x00016002ff007988 */ /* 0x0005e40008000806 */
[----:B--2---:R-:W-:Y:S02]  /*3730*/  MOV R2, 0x3750 ;  /* 0x0000375000027802 */ /* 0x004fe40000000f00 */
[----:B-1---5:R-:W-:Y:S05]  /*3740*/  CALL.REL.NOINC `($__internal_1_$__cuda_sm10x_tcgen05_guardrail_trap_phase_invalid_during_alloc) ;  /* 0x00000050006c7944 */ /* 0x022fea0003c00000 */
.L_x_61:
[----:B------:R-:W-:Y:S05]  /*3750*/  WARPSYNC.ALL ;  /* 0x0000000000007948 */ /* 0x000fea0003800000 */
[----:B------:R-:W3:Y:S01]  /*3760*/  S2UR UR4, SR_CgaCtaId ;  /* 0x00000000000479c3 */ /* 0x000ee20000008800 */
[----:B------:R-:W-:Y:S01]  /*3770*/  UMOV UR20, 0x400 ;  /* 0x0000040000147882 */ /* 0x000fe20000000000 */
[----:B------:R-:W-:-:S06]  /*3780*/  NOP ;  /* 0x0000000000007918 */ /* 0x000fcc0000000000 */
[----:B------:R-:W-:Y:S06]  /*3790*/  BAR.ARV 0x6, 0xa0 ;  /* 0x0182800000007b1d */ /* 0x000fec0000002000 */
[----:B------:R-:W4:Y:S01]  /*37a0*/  LDCU.64 UR6, c[0x0][0x388] ;  /* 0x00007100ff0677ac */ /* 0x000f220008000a00 */
[----:B------:R-:W-:Y:S01]  /*37b0*/  LOP3.LUT R0, R0, 0xffff, RZ, 0xc0, !PT ;  /* 0x0000ffff00007812 */ /* 0x000fe200078ec0ff */
[----:B------:R-:W-:Y:S02]  /*37c0*/  IMAD.MOV.U32 R9, RZ, RZ, 0x1 ;  /* 0x00000001ff097424 */ /* 0x000fe400078e00ff */
[----:B------:R-:W-:Y:S01]  /*37d0*/  IMAD.MOV.U32 R8, RZ, RZ, RZ ;  /* 0x000000ffff087224 */ /* 0x000fe200078e00ff */
[----:B------:R-:W-:Y:S01]  /*37e0*/  R2UR UR21, R0 ;  /* 0x00000000001572ca */ /* 0x000fe200000e0000 */
[----:B--2---:R-:W-:Y:S01]  /*37f0*/  IMAD.MOV.U32 R3, RZ, RZ, RZ ;  /* 0x000000ffff037224 */ /* 0x004fe200078e00ff */
[----:B------:R-:W-:Y:S01]  /*3800*/  UMOV UR24, URZ ;  /* 0x000000ff00187c82 */ /* 0x000fe20008000000 */
[----:B------:R-:W-:Y:S01]  /*3810*/  UMOV UR19, URZ ;  /* 0x000000ff00137c82 */ /* 0x000fe20008000000 */
[----:B------:R-:W-:Y:S01]  /*3820*/  UMOV UR32, 0x0 ;  /* 0x0000000000207882 */ /* 0x000fe20000000000 */
[----:B---3--:R-:W-:Y:S01]  /*3830*/  ULEA UR20, UR4, UR20, 0x18 ;  /* 0x0000001404147291 */ /* 0x008fe2000f8ec0ff */
[----:B------:R-:W-:Y:S01]  /*3840*/  UMOV UR33, 0x4100490 ;  /* 0x0410049000217882 */ /* 0x000fe20000000000 */
[----:B------:R-:W-:-:S02]  /*3850*/  UMOV UR30, 0x0 ;  /* 0x00000000001e7882 */ /* 0x000fc40000000000 */
[----:B------:R-:W-:Y:S01]  /*3860*/  UIADD3 UR34, UPT, UPT, UR20, 0x118, URZ ;  /* 0x0000011814227890 */ /* 0x000fe2000fffe0ff */
[----:B------:R-:W-:Y:S01]  /*3870*/  UMOV UR31, 0x4100490 ;  /* 0x04100490001f7882 */ /* 0x000fe20000000000 */
[----:B------:R-:W-:Y:S01]  /*3880*/  UMOV UR28, 0x0 ;  /* 0x00000000001c7882 */ /* 0x000fe20000000000 */
[----:B----4-:R-:W-:Y:S02]  /*3890*/  UIADD3 UR4, UPT, UPT, UR6, 0x3f, URZ ;  /* 0x0000003f06047890 */ /* 0x010fe4000fffe0ff */
[----:B------:R-:W2:Y:S01]  /*38a0*/  LDS R2, [UR20+0x160] ;  /* 0x00016014ff027984 */ /* 0x000ea20008000800 */
[----:B------:R-:W3:Y:S01]  /*38b0*/  LDCU UR6, c[0x0][0x390] ;  /* 0x00007200ff0677ac */ /* 0x000ee20008000800 */
[----:B------:R-:W-:Y:S02]  /*38c0*/  USHF.R.S32.HI UR5, URZ, 0x1f, UR4 ;  /* 0x0000001fff057899 */ /* 0x000fe40008011404 */
[----:B------:R-:W-:Y:S02]  /*38d0*/  UPRMT UR34, URZ, 0x654, UR34 ;  /* 0x00000654ff227896 */ /* 0x000fe40008000022 */
[----:B------:R-:W-:-:S02]  /*38e0*/  ULEA.HI UR4, UR5, UR4, URZ, 0x6 ;  /* 0x0000000405047291 */ /* 0x000fc4000f8f30ff */
[----:B------:R-:W-:Y:S02]  /*38f0*/  UIADD3 UR5, UPT, UPT, UR20, 0x3400, URZ ;  /* 0x0000340014057890 */ /* 0x000fe4000fffe0ff */
[----:B------:R-:W-:Y:S02]  /*3900*/  USHF.R.S32.HI UR4, URZ, 0x6, UR4 ;  /* 0x00000006ff047899 */ /* 0x000fe40008011404 */
[----:B------:R-:W-:Y:S02]  /*3910*/  USHF.R.U32.HI UR5, URZ, 0x4, UR5 ;  /* 0x00000004ff057899 */ /* 0x000fe40008011605 */
[----:B------:R-:W-:Y:S02]  /*3920*/  UIMAD UR7, UR4, UR7, URZ ;  /* 0x00000007040772a4 */ /* 0x000fe4000f8e02ff */
[----:B------:R-:W-:Y:S02]  /*3930*/  UIADD3 UR4, UPT, UPT, UR20, 0x1d400, URZ ;  /* 0x0001d40014047890 */ /* 0x000fe4000fffe0ff */
[----:B------:R-:W-:-:S02]  /*3940*/  ULOP3.LUT UR5, UR5, 0x3fff, URZ, 0xc0, !UPT ;  /* 0x00003fff05057892 */ /* 0x000fc4000f8ec0ff */
[----:B------:R-:W-:Y:S02]  /*3950*/  USHF.R.U32.HI UR4, URZ, 0x4, UR4 ;  /* 0x00000004ff047899 */ /* 0x000fe40008011604 */
[----:B------:R-:W-:Y:S02]  /*3960*/  ULOP3.LUT UR22, UR5, 0x10000, URZ, 0xfc, !UPT ;  /* 0x0001000005167892 */ /* 0x000fe4000f8efcff */
[----:B------:R-:W-:Y:S02]  /*3970*/  ULOP3.LUT UR23, UR4, 0x3fff, URZ, 0xc0, !UPT ;  /* 0x00003fff04177892 */ /* 0x000fe4000f8ec0ff */
[----:B---3--:R-:W-:Y:S02]  /*3980*/  UIMAD UR4, UR7, UR6, URZ ;  /* 0x00000006070472a4 */ /* 0x008fe4000f8e02ff */
[----:B------:R-:W-:Y:S02]  /*3990*/  ULOP3.LUT UR23, UR23, 0x10000, URZ, 0xfc, !UPT ;  /* 0x0001000017177892 */ /* 0x000fe4000f8efcff */
[----:B------:R-:W-:-:S02]  /*39a0*/  UIADD3 UR35, UPT, UPT, UR4, -0x1, URZ ;  /* 0xffffffff04237890 */ /* 0x000fc4000fffe0ff */
[----:B------:R-:W-:Y:S01]  /*39b0*/  UISETP.GE.AND UP3, UPT, UR4, 0x1, UPT ;  /* 0x000000010400788c */ /* 0x000fe2000bf66270 */
[----:B------:R-:W-:Y:S01]  /*39c0*/  UMOV UR29, 0x4100490 ;  /* 0x04100490001d7882 */ /* 0x000fe20000000000 */
[----:B------:R-:W-:Y:S01]  /*39d0*/  UMOV UR26, 0x0 ;  /* 0x00000000001a7882 */ /* 0x000fe20000000000 */
[----:B------:R-:W-:Y:S01]  /*39e0*/  UMOV UR27, 0x4100490 ;  /* 0x04100490001b7882 */ /* 0x000fe20000000000 */
[C---:B--2---:R-:W-:Y:S01]  /*39f0*/  VIADD R5, R2.reuse, 0x40 ;  /* 0x0000004002057836 */ /* 0x044fe20000000000 */
[----:B------:R-:W-:-:S04]  /*3a00*/  LOP3.LUT R4, R2, 0xffff, RZ, 0xc0, !PT ;  /* 0x0000ffff02047812 */ /* 0x000fc800078ec0ff */
[----:B------:R-:W-:-:S05]  /*3a10*/  LOP3.LUT R5, R5, 0xffff, RZ, 0xc0, !PT ;  /* 0x0000ffff05057812 */ /* 0x000fca00078ec0ff */
[----:B------:R2:W-:Y:S02]  /*3a20*/  STL.64 [R1], R4 ;  /* 0x0000000401007387 */ /* 0x0005e40000100a00 */
.L_x_70:
[----:B--2---:R-:W-:-:S04]  /*3a30*/  SHF.L.U32 R4, R8, 0x1f, RZ ;  /* 0x0000001f08047819 */ /* 0x004fc800000006ff */
[----:B------:R-:W2:Y:S02]  /*3a40*/  SYNCS.PHASECHK.TRANS64.TRYWAIT P0, [UR20+0x110], R4 ;  /* 0x00011004ff0075a7 */ /* 0x000ea40008001114 */
[----:B--23--:R-:W-:Y:S05]  /*3a50*/  @!P0 BRA `(.L_x_64) ;  /* 0x0000004800408947 */ /* 0x00cfea0003800000 */
.L_x_157:
[----:B--2---:R-:W2:Y:S01]  /*3a60*/  LDS.128 R4, [UR20+0x150] ;  /* 0x00015014ff047984 */ /* 0x004ea20008000c00 */
[----:B------:R-:W-:Y:S01]  /*3a70*/  ULEA UR25, UR24, UR20, 0x3 ;  /* 0x0000001418197291 */ /* 0x000fe2000f8e18ff */
[----:B------:R-:W-:Y:S01]  /*3a80*/  SHF.L.U32 R0, R9, 0x1f, RZ ;  /* 0x0000001f09007819 */ /* 0x000fe200000006ff */
[----:B------:R-:W-:Y:S01]  /*3a90*/  @!PT LDS RZ, [RZ] ;  /* 0x00000000fffff984 */ /* 0x000fe20000000800 */
[----:B------:R-:W-:Y:S01]  /*3aa0*/  @!PT LDS RZ, [RZ] ;  /* 0x00000000fffff984 */ /* 0x000fe20000000800 */
[----:B------:R-:W-:Y:S01]  /*3ab0*/  @!PT LDS RZ, [RZ] ;  /* 0x00000000fffff984 */ /* 0x000fe20000000800 */
[----:B------:R-:W-:Y:S01]  /*3ac0*/  @!PT LDS RZ, [RZ] ;  /* 0x00000000fffff984 */ /* 0x000fe20000000800 */
[----:B------:R3:W-:Y:S06]  /*3ad0*/  MEMBAR.ALL.CTA ;  /* 0x0000000000007992 */ /* 0x0007ec0000008000 */
[----:B---3--:R-:W3:Y:S02]  /*3ae0*/  FENCE.VIEW.ASYNC.S ;  /* 0x00000000000073c6 */ /* 0x008ee40000000000 */
[----:B---3--:R-:W-:Y:S01]  /*3af0*/  SYNCS.ARRIVE.TRANS64.RED.A1T0 RZ, [UR34], RZ ;  /* 0x000000ffffff79a7 */ /* 0x008fe20008100422 */
[----:B------:R-:W3:Y:S01]  /*3b00*/  SYNCS.PHASECHK.TRANS64.TRYWAIT P0, [UR25+0x130], R0 ;  /* 0x00013000ff0075a7 */ /* 0x000ee20008001119 */
[----:B--2---:R-:W-:Y:S01]  /*3b10*/  LOP3.LUT P3, RZ, R6, 0x1, RZ, 0xc0, !PT ;  /* 0x0000000106ff7812 */ /* 0x004fe2000786c0ff */
[----:B---3--:R-:W-:-:S12]  /*3b20*/  @!P0 BRA `(.L_x_65) ;  /* 0x0000004800248947 */ /* 0x008fd80003800000 */
.L_x_159:
[----:B------:R-:W-:Y:S05]  /*3b30*/  BRA.U !UP3, `(.L_x_66) ;  /* 0x000000010bf87547 */ /* 0x000fea000b800000 */
[----:B--2---:R-:W-:Y:S01]  /*3b40*/  IMAD.U32 R0, RZ, RZ, UR24 ;  /* 0x00000018ff007e24 */ /* 0x004fe2000f8e00ff */
[----:B------:R-:W-:-:S04]  /*3b50*/  ULEA UR4, UR19, UR20, 0x3 ;  /* 0x0000001413047291 */ /* 0x000fc8000f8e18ff */
[----:B------:R-:W-:-:S05]  /*3b60*/  LEA R0, R0, R1, 0x2 ;  /* 0x0000000100007211 */ /* 0x000fca00078e10ff */
[----:B------:R2:W5:Y:S01]  /*3b70*/  LDL R4, [R0] ;  /* 0x0000000000047983 */ /* 0x0005620000100800 */
[----:B------:R-:W-:Y:S01]  /*3b80*/  UPLOP3.LUT UP2, UPT, UPT, UPT, UPT, 0x40, 0x4 ;  /* 0x000000000004789c */ /* 0x000fe20003f4e870 */
[----:B------:R-:W-:Y:S01]  /*3b90*/  UMOV UR17, UR35 ;  /* 0x0000002300117c82 */ /* 0x000fe20008000000 */
[----:B--2---:R-:W-:-:S04]  /*3ba0*/  SHF.L.U32 R0, R3, 0x1f, RZ ;  /* 0x0000001f03007819 */ /* 0x004fc800000006ff */
[----:B------:R2:W3:Y:S01]  /*3bb0*/  SYNCS.PHASECHK.TRANS64.TRYWAIT P2, [UR4], R0 ;  /* 0x00000000ff0075a7 */ /* 0x0004e20008041104 */
[----:B------:R-:W-:-:S05]  /*3bc0*/  UMOV UR4, UR19 ;  /* 0x0000001300047c82 */ /* 0x000fca0008000000 */
.L_x_69:
[----:B------:R-:W-:Y:S01]  /*3bd0*/  ULEA UR18, UR4, UR20, 0x3 ;  /* 0x0000001404127291 */ /* 0x000fe2000f8e18ff */
[----:B--234-:R-:W-:Y:S11]  /*3be0*/  @P2 BRA `(.L_x_67) ;  /* 0x00000000000c2947 */ /* 0x01cff60003800000 */
[----:B------:R-:W-:Y:S04]  /*3bf0*/  SHF.L.U32 R5, R3, 0x1f, RZ ;  /* 0x0000001f03057819 */ /* 0x000fe800000006ff */
[----:B------:R-:W3:Y:S02]  /*3c00*/  SYNCS.PHASECHK.TRANS64.TRYWAIT P0, [UR18], R5 ;  /* 0x00000005ff0075a7 */ /* 0x000ee40008001112 */
[----:B---3--:R-:W-:Y:S05]  /*3c10*/  @!P0 BRA `(.L_x_68) ;  /* 0x0000004800008947 */ /* 0x008fea0003800000 */
.L_x_67:
[----:B------:R-:W-:Y:S01]  /*3c20*/  UISETP.NE.AND UP0, UPT, UR17, URZ, UPT ;  /* 0x000000ff1100728c */ /* 0x000fe2000bf05270 */
[----:B------:R-:W-:Y:S01]  /*3c30*/  PLOP3.LUT P2, PT, PT, PT, PT, 0x80, 0x8 ;  /* 0x000000000008781c */ /* 0x000fe20003f4f070 */
[----:B------:R-:W-:Y:S01]  /*3c40*/  UIADD3 UR5, UPT, UPT, UR4, 0x1, URZ ;  /* 0x0000000104057890 */ /* 0x000fe2000fffe0ff */
[----:B------:R-:W-:Y:S11]  /*3c50*/  ELECT P1, URZ, PT ;  /* 0x0000000000ff782f */ /* 0x000ff60003820000 */
[----:B------:R-:W-:Y:S02]  /*3c60*/  @!UPT UIADD3 URZ, UPT, UPT, URZ, URZ, URZ ;  /* 0x000000fffffff290 */ /* 0x000fe4000fffe0ff */
[C---:B-----5:R-:W-:Y:S01]  /*3c70*/  @P1 R2UR.BROADCAST UR8, R4.reuse ;  /* 0x00000000040812ca */ /* 0x060fe200008e0000 */
[----:B------:R-:W-:Y:S01]  /*3c80*/  UISETP.NE.AND UP1, UPT, UR5, 0xd, UPT ;  /* 0x0000000d0500788c */ /* 0x000fe2000bf25270 */
[----:B------:R-:W-:Y:S01]  /*3c90*/  PLOP3.LUT P0, PT, PT, PT, UP0, 0x80, 0x8 ;  /* 0x000000000008781c */ /* 0x000fe20003f0f008 */
[----:B------:R-:W-:Y:S02]  /*3ca0*/  ULEA UR10, UR4, UR23, 0x9 ;  /* 0x00000017040a7291 */ /* 0x000fe4000f8e48ff */
[----:B------:R-:W-:Y:S02]  /*3cb0*/  USEL UR6, URZ, 0x1, UP1 ;  /* 0x00000001ff067887 */ /* 0x000fe40008800000 */
[----:B------:R-:W-:Y:S02]  /*3cc0*/  USEL UR19, UR5, URZ, UP1 ;  /* 0x000000ff05137287 */ /* 0x000fe40008800000 */
[----:B------:R-:W-:Y:S02]  /*3cd0*/  ULEA UR14, UR4, UR22, 0x9 ;  /* 0x00000016040e7291 */ /* 0x000fe4000f8e48ff */
[----:B------:R-:W-:Y:S01]  /*3ce0*/  @UP0 ULEA UR5, UR19, UR20, 0x3 ;  /* 0x0000001413050291 */ /* 0x000fe2000f8e18ff */
[----:B------:R-:W-:Y:S01]  /*3cf0*/  LOP3.LUT R3, R3, UR6, RZ, 0x3c, !PT ;  /* 0x0000000603037c12 */ /* 0x000fe2000f8e3cff */
[----:B------:R-:W-:Y:S02]  /*3d00*/  UIADD3 UR6, UPT, UPT, UR10, 0x2, URZ ;  /* 0x000000020a067890 */ /* 0x000fe4000fffe0ff */
[----:B------:R-:W-:Y:S01]  /*3d10*/  UIADD3 UR4, UPT, UPT, UR14, 0x2, URZ ;  /* 0x000000020e047890 */ /* 0x000fe2000fffe0ff */
[----:B--2---:R-:W-:Y:S01]  /*3d20*/  @P0 SHF.L.U32 R0, R3, 0x1f, RZ ;  /* 0x0000001f03000819 */ /* 0x004fe200000006ff */
[----:B------:R-:W-:Y:S01]  /*3d30*/  UIADD3 UR12, UPT, UPT, UR10, 0x4, URZ ;  /* 0x000000040a0c7890 */ /* 0x000fe2000fffe0ff */
[----:B------:R-:W-:Y:S02]  /*3d40*/  UMOV UR11, 0x40004040 ;  /* 0x40004040000b7882 */ /* 0x000fe40000000000 */
[----:B------:R4:W2:Y:S01]  /*3d50*/  @P0 SYNCS.PHASECHK.TRANS64.TRYWAIT P2, [UR5], R0 ;  /* 0x00000000ff0005a7 */ /* 0x0008a20008041105 */
[----:B------:R-:W-:Y:S11]  /*3d60*/  ELECT P0, URZ, PT ;  /* 0x0000000000ff782f */ /* 0x000ff60003800000 */
[----:B------:R-:W-:Y:S02]  /*3d70*/  @!UPT UIADD3 URZ, UPT, UPT, URZ, URZ, URZ ;  /* 0x000000fffffff290 */ /* 0x000fe4000fffe0ff */
[C---:B------:R-:W-:Y:S02]  /*3d80*/  @P0 R2UR.BROADCAST UR16, R4.reuse ;  /* 0x00000000041002ca */ /* 0x040fe400008e0000 */
[----:B------:R-:W-:Y:S01]  /*3d90*/  ELECT P0, URZ, PT ;  /* 0x0000000000ff782f */ /* 0x000fe20003800000 */
[----:B------:R-:W-:Y:S01]  /*3da0*/  UMOV UR15, 0x40004040 ;  /* 0x40004040000f7882 */ /* 0x000fe20000000000 */
[----:B------:R-:W-:Y:S01]  /*3db0*/  UMOV UR7, 0x40004040 ;  /* 0x4000404000077882 */ /* 0x000fe20000000000 */
[----:B------:R3:W-:Y:S01]  /*3dc0*/  UTCHMMA gdesc[UR14], gdesc[UR10], tmem[UR8], tmem[UR32], idesc[UR33], UP2 ;  /* 0x00ff200a0e0075ea */ /* 0x0007e20009000008 */
[----:B------:R-:W-:Y:S01]  /*3dd0*/  UPLOP3.LUT UP2, UPT, UPT, UPT, UPT, 0x80, 0x8 ;  /* 0x000000000008789c */ /* 0x000fe20003f4f070 */
[----:B------:R-:W-:Y:S01]  /*3de0*/  UMOV UR5, 0x40004040 ;  /* 0x4000404000057882 */ /* 0x000fe20000000000 */
[----:B------:R-:W-:Y:S01]  /*3df0*/  UMOV UR13, 0x40004040 ;  /* 0x40004040000d7882 */ /* 0x000fe20000000000 */
[----:B------:R-:W-:Y:S04]  /*3e00*/  UMOV UR9, 0x40004040 ;  /* 0x4000404000097882 */ /* 0x000fe80000000000 */
[----:B------:R1:W-:Y:S01]  /*3e10*/  UTCHMMA gdesc[UR4], gdesc[UR6], tmem[UR16], tmem[UR30], idesc[UR31], UPT ;  /* 0x00ff1e06040075ea */ /* 0x0003e2000b800010 */
[----:B---3--:R-:W-:Y:S01]  /*3e20*/  UIADD3 UR8, UPT, UPT, UR14, 0x4, URZ ;  /* 0x000000040e087890 */ /* 0x008fe2000fffe0ff */
[C---:B------:R-:W-:Y:S02]  /*3e30*/  @P0 R2UR.BROADCAST UR15, R4.reuse ;  /* 0x00000000040f02ca */ /* 0x040fe400008e0000 */
[----:B------:R-:W-:Y:S01]  /*3e40*/  ELECT P0, URZ, PT ;  /* 0x0000000000ff782f */ /* 0x000fe20003800000 */
[----:B------:R-:W-:Y:S02]  /*3e50*/  UIADD3 UR10, UPT, UPT, UR10, 0x6, URZ ;  /* 0x000000060a0a7890 */ /* 0x000fe4000fffe0ff */
[----:B-1----:R-:W-:Y:S10]  /*3e60*/  UIADD3 UR6, UPT, UPT, UR14, 0x6, URZ ;  /* 0x000000060e067890 */ /* 0x002ff4000fffe0ff */
[----:B------:R-:W-:Y:S01]  /*3e70*/  @P0 R2UR.BROADCAST UR14, R4 ;  /* 0x00000000040e02ca */ /* 0x000fe200008e0000 */
[----:B------:R-:W-:Y:S02]  /*3e80*/  UIADD3 UR5, UPT, UPT, UR18, 0x68, URZ ;  /* 0x0000006812057890 */ /* 0x000fe4000fffe0ff */
[----:B------:R-:W-:Y:S01]  /*3e90*/  UIADD3 UR4, UPT, UPT, UR17, 0x1, URZ ;  /* 0x0000000111047890 */ /* 0x000fe2000fffe0ff */
[----:B------:R1:W-:Y:S03]  /*3ea0*/  UTCHMMA gdesc[UR8], gdesc[UR12], tmem[UR15], tmem[UR28], idesc[UR29], UPT ;  /* 0x00ff1c0c080075ea */ /* 0x0003e6000b80000f */
[----:B------:R-:W-:Y:S03]  /*3eb0*/  UISETP.GT.U32.AND UP0, UPT, UR4, 0x1, UPT ;  /* 0x000000010400788c */ /* 0x000fe6000bf04070 */
[----:B------:R-:W-:Y:S03]  /*3ec0*/  UMOV UR4, UR19 ;  /* 0x0000001300047c82 */ /* 0x000fe60008000000 */
[----:B------:R4:W-:Y:S01]  /*3ed0*/  UTCHMMA gdesc[UR6], gdesc[UR10], tmem[UR14], tmem[UR26], idesc[UR27], UPT ;  /* 0x00ff1a0a060075ea */ /* 0x0009e2000b80000e */
[----:B------:R4:W-:Y:S01]  /*3ee0*/  UTCBAR.MULTICAST [UR5], URZ, UR21 ;  /* 0x000000ff050073e9 */ /* 0x0009e20008000815 */
[----:B-1----:R-:W-:Y:S07]  /*3ef0*/  UIADD3 UR8, UPT, UPT, UR17, -0x1, URZ ;  /* 0xffffffff11087890 */ /* 0x002fee000fffe0ff */
[----:B------:R-:W-:Y:S01]  /*3f00*/  UMOV UR17, UR8 ;  /* 0x0000000800117c82 */ /* 0x000fe20008000000 */
[----:B------:R-:W-:Y:S05]  /*3f10*/  BRA.U UP0, `(.L_x_69) ;  /* 0xfffffffd002c7547 */ /* 0x000fea000b83ffff */
.L_x_66:
[----:B------:R-:W-:Y:S01]  /*3f20*/  UIADD3 UR4, UPT, UPT, UR24, 0x1, URZ ;  /* 0x0000000118047890 */ /* 0x000fe2000fffe0ff */
[----:B------:R-:W-:Y:S01]  /*3f30*/  LOP3.LUT R8, R8, 0x1, RZ, 0x3c, !PT ;  /* 0x0000000108087812 */ /* 0x000fe200078e3cff */
[----:B----4-:R-:W-:Y:S02]  /*3f40*/  UIADD3 UR5, UPT, UPT, UR25, 0x120, URZ ;  /* 0x0000012019057890 */ /* 0x010fe4000fffe0ff */
[----:B------:R-:W-:-:S04]  /*3f50*/  UISETP.NE.AND UP0, UPT, UR4, 0x2, UPT ;  /* 0x000000020400788c */ /* 0x000fc8000bf05270 */
[----:B------:R-:W-:Y:S02]  /*3f60*/  USEL UR6, URZ, 0x1, UP0 ;  /* 0x00000001ff067887 */ /* 0x000fe40008000000 */
[----:B------:R-:W-:Y:S01]  /*3f70*/  USEL UR24, UR4, URZ, UP0 ;  /* 0x000000ff04187287 */ /* 0x000fe20008000000 */
[----:B------:R3:W-:Y:S03]  /*3f80*/  UTCBAR [UR5], URZ ;  /* 0x000000ff050073e9 */ /* 0x0007e600080000ff */
[----:B------:R-:W-:Y:S01]  /*3f90*/  LOP3.LUT R9, R9, UR6, RZ, 0x3c, !PT ;  /* 0x0000000609097c12 */ /* 0x000fe2000f8e3cff */
[----:B------:R-:W-:Y:S07]  /*3fa0*/  @P3 BRA `(.L_x_70) ;  /* 0xfffffff800a03947 */ /* 0x000fee000383ffff */
[----:B------:R-:W4:Y:S01]  /*3fb0*/  S2UR UR6, SR_CgaCtaId ;  /* 0x00000000000679c3 */ /* 0x000f220000008800 */
[----:B------:R-:W-:Y:S01]  /*3fc0*/  ELECT P0, URZ, PT ;  /* 0x0000000000ff782f */ /* 0x000fe20003800000 */
[----:B--2---:R-:W-:Y:S01]  /*3fd0*/  IMAD.MOV.U32 R0, RZ, RZ, 0x1 ;  /* 0x00000001ff007424 */ /* 0x004fe200078e00ff */
[----:B------:R-:W-:Y:S01]  /*3fe0*/  UIADD3 UR20, UPT, UPT, UR20, 0x130, URZ ;  /* 0x0000013014147890 */ /* 0x000fe2000fffe0ff */
[----:B------:R-:W-:Y:S01]  /*3ff0*/  SHF.L.U32 R3, R9, 0x1f, RZ ;  /* 0x0000001f09037819 */ /* 0x000fe200000006ff */
[----:B------:R-:W-:-:S03]  /*4000*/  UMOV UR4, 0x40 ;  /* 0x0000004000047882 */ /* 0x000fc60000000000 */
[----:B------:R-:W-:Y:S01]  /*4010*/  UVIRTCOUNT.DEALLOC.SMPOOL 0x80 ;  /* 0x000000800000784c */ /* 0x000fe20000000000 */
[----:B----4-:R-:W-:Y:S02]  /*4020*/  ULEA UR6, UR6, UR4, 0x18 ;  /* 0x0000000406067291 */ /* 0x010fe4000f8ec0ff */
[----:B------:R-:W-:-:S07]  /*4030*/  ULEA UR4, UR24, UR20, 0x3 ;  /* 0x0000001418047291 */ /* 0x000fce000f8e18ff */
[----:B------:R2:W-:Y:S02]  /*4040*/  @P0 STS.U8 [UR6+0x1c], R0 ;  /* 0x00001c00ff000988 */ /* 0x0005e40008000006 */
[----:B------:R-:W4:Y:S02]  /*4050*/  SYNCS.PHASECHK.TRANS64.TRYWAIT P0, [UR4], R3 ;  /* 0x00000003ff0075a7 */ /* 0x000f240008001104 */
[----:B--2-4-:R-:W-:Y:S05]  /*4060*/  @!P0 BRA `(.L_x_71) ;  /* 0x0000004400048947 */ /* 0x014fea0003800000 */
.L_x_162:
[----:B------:R-:W-:-:S04]  /*4070*/  UIADD3 UR4, UPT, UPT, UR24, 0x1, URZ ;  /* 0x0000000118047890 */ /* 0x000fc8000fffe0ff */
[----:B------:R-:W-:-:S04]  /*4080*/  UISETP.NE.AND UP0, UPT, UR4, 0x2, UPT ;  /* 0x000000020400788c */ /* 0x000fc8000bf05270 */
[----:B---3--:R-:W-:Y:S02]  /*4090*/  USEL UR5, URZ, 0x1, UP0 ;  /* 0x00000001ff057887 */ /* 0x008fe40008000000 */
[----:B------:R-:W-:-:S04]  /*40a0*/  USEL UR4, UR4, URZ, UP0 ;  /* 0x000000ff04047287 */ /* 0x000fc80008000000 */
[----:B------:R-:W-:Y:S01]  /*40b0*/  ULEA UR4, UR4, UR20, 0x3 ;  /* 0x0000001404047291 */ /* 0x000fe2000f8e18ff */
[----:B--2---:R-:W-:-:S04]  /*40c0*/  LOP3.LUT R3, R9, UR5, RZ, 0x3c, !PT ;  /* 0x0000000509037c12 */ /* 0x004fc8000f8e3cff */
[----:B------:R-:W-:-:S04]  /*40d0*/  SHF.L.U32 R3, R3, 0x1f, RZ ;  /* 0x0000001f03037819 */ /* 0x000fc800000006ff */
[----:B------:R-:W2:Y:S02]  /*40e0*/  SYNCS.PHASECHK.TRANS64.TRYWAIT P0, [UR4], R3 ;  /* 0x00000003ff0075a7 */ /* 0x000ea40008001104 */
[----:B--2---:R-:W-:Y:S05]  /*40f0*/  @!P0 BRA `(.L_x_72) ;  /* 0x0000004000f88947 */ /* 0x004fea0003800000 */
.L_x_164:
[----:B------:R-:W-:Y:S01]  /*4100*/  NOP ;  /* 0x0000000000007918 */ /* 0x000fe20000000000 */
[----:B--2---:R-:W2:Y:S01]  /*4110*/  LDS R0, [UR6+0x14] ;  /* 0x00001406ff007984 */ /* 0x004ea20008000800 */
[----:B------:R-:W-:Y:S01]  /*4120*/  LOP3.LUT R3, R2, 0xffff, RZ, 0xc0, !PT ;  /* 0x0000ffff02037812 */ /* 0x000fe200078ec0ff */
[----:B------:R-:W-:-:S03]  /*4130*/  IMAD.MOV.U32 R2, RZ, RZ, 0xffff ;  /* 0x0000ffffff027424 */ /* 0x000fc600078e00ff */
[----:B------:R-:W-:-:S04]  /*4140*/  SHF.R.U32.HI R3, RZ, 0x5, R3 ;  /* 0x00000005ff037819 */ /* 0x000fc80000011603 */
[----:B------:R-:W-:-:S04]  /*4150*/  SHF.L.U32 R2, R2, R3, RZ ;  /* 0x0000000302027219 */ /* 0x000fc800000006ff */
[----:B--2---:R-:W-:-:S04]  /*4160*/  LOP3.LUT R0, R0, R2, RZ, 0xc0, !PT ;  /* 0x0000000200007212 */ /* 0x004fc800078ec0ff */
[----:B------:R-:W-:Y:S01]  /*4170*/  ISETP.NE.AND P0, PT, R0, R2, PT ;  /* 0x000000020000720c */ /* 0x000fe20003f05270 */
[----:B------:R-:W-:-:S05]  /*4180*/  IMAD.MOV.U32 R0, RZ, RZ, 0x1 ;  /* 0x00000001ff007424 */ /* 0x000fca00078e00ff */
[----:B------:R-:W-:-:S07]  /*4190*/  SHF.L.U32 R0, R0, R3, RZ ;  /* 0x0000000300007219 */ /* 0x000fce00000006ff */
[----:B------:R-:W-:Y:S05]  /*41a0*/  @P0 BRA `(.L_x_73) ;  /* 0x00000000005c0947 */ /* 0x000fea0003800000 */
[----:B------:R-:W2:Y:S02]  /*41b0*/  LDS R3, [UR6+0x18] ;  /* 0x00001806ff037984 */ /* 0x000ea40008000800 */
[----:B--2---:R-:W-:-:S04]  /*41c0*/  LOP3.LUT R3, R3, R0, RZ, 0xc0, !PT ;  /* 0x0000000003037212 */ /* 0x004fc800078ec0ff */
[----:B------:R-:W-:-:S13]  /*41d0*/  ISETP.NE.AND P0, PT, R3, R0, PT ;  /* 0x000000000300720c */ /* 0x000fda0003f05270 */
[----:B------:R-:W-:Y:S05]  /*41e0*/  @P0 BRA `(.L_x_74) ;  /* 0x0000000000400947 */ /* 0x000fea0003800000 */
[----:B------:R-:W-:Y:S01]  /*41f0*/  R2UR UR4, R2 ;  /* 0x00000000020472ca */ /* 0x000fe200000e0000 */
[----:B------:R-:W2:Y:S01]  /*4200*/  S2R R3, SR_LANEID ;  /* 0x0000000000037919 */ /* 0x000ea20000000000 */
[----:B------:R-:W-:-:S04]  /*4210*/  LOP3.LUT R0, RZ, R0, RZ, 0x33, !PT ;  /* 0x00000000ff007212 */ /* 0x000fc800078e33ff */
[----:B------:R-:W3:Y:S07]  /*4220*/  REDUX UR7, R0 ;  /* 0x00000000000773c4 */ /* 0x000eee0000000000 */
[----:B------:R-:W-:-:S03]  /*4230*/  ULOP3.LUT UR5, URZ, UR4, URZ, 0x33, !UPT ;  /* 0x00000004ff057292 */ /* 0x000fc6000f8e33ff */
[----:B------:R-:W-:Y:S02]  /*4240*/  VOTEU.ANY UR4, UPT, PT ;  /* 0x0000000000047886 */ /* 0x000fe400038e0100 */
[----:B------:R-:W-:Y:S01]  /*4250*/  UFLO.U32 UR4, UR4 ;  /* 0x00000004000472bd */ /* 0x000fe200080e0000 */
[----:B------:R-:W-:-:S04]  /*4260*/  IMAD.U32 R2, RZ, RZ, UR5 ;  /* 0x00000005ff027e24 */ /* 0x000fc8000f8e00ff */
[----:B------:R-:W4:Y:S02]  /*4270*/  REDUX UR8, R2 ;  /* 0x00000000020873c4 */ /* 0x000f240000000000 */
[----:B------:R1:W-:Y:S01]  /*4280*/  UTCATOMSWS.AND URZ, UR5 ;  /* 0x0000000500ff79e3 */ /* 0x0003e20008000000 */
[----:B---3--:R-:W-:Y:S01]  /*4290*/  IMAD.U32 R0, RZ, RZ, UR7 ;  /* 0x00000007ff007e24 */ /* 0x008fe2000f8e00ff */
[----:B--2---:R-:W-:Y:S01]  /*42a0*/  ISETP.EQ.U32.AND P0, PT, R3, UR4, PT ;  /* 0x0000000403007c0c */ /* 0x004fe2000bf02070 */
[----:B----4-:R-:W-:-:S12]  /*42b0*/  IMAD.U32 R2, RZ, RZ, UR8 ;  /* 0x00000008ff027e24 */ /* 0x010fd8000f8e00ff */
[----:B------:R2:W-:Y:S04]  /*42c0*/  @P0 ATOMS.AND RZ, [UR6+0x14], R2 ;  /* 0x00001402ffff098c */ /* 0x0005e8000a800006 */
[----:B------:R2:W-:Y:S01]  /*42d0*/  @P0 ATOMS.AND RZ, [UR6+0x18], R0 ;  /* 0x00001800ffff098c */ /* 0x0005e2000a800006 */
[----:B-1----:R-:W-:Y:S05]  /*42e0*/  BRA `(.L_x_75) ;  /* 0x0000000000147947 */ /* 0x002fea0003800000 */
.L_x_74:
[----:B------:R-:W-:Y:S02]  /*42f0*/  MOV R2, 0x4310 ;  /* 0x0000431000027802 */ /* 0x000fe40000000f00 */
[----:B-1---5:R-:W-:Y:S05]  /*4300*/  CALL.REL.NOINC `($__internal_0_$__cuda_sm10x_tcgen05_guardrail_trap_col_being_dealloced_not_returned_by_alloc) ;  /* 0x0000004400707944 */ /* 0x022fea0003c00000 */
[----:B------:R-:W-:Y:S05]  /*4310*/  BRA `(.L_x_75) ;  /* 0x0000000000087947 */ /* 0x000fea0003800000 */
.L_x_73:
[----:B------:R-:W-:Y:S02]  /*4320*/  MOV R2, 0x4340 ;  /* 0x0000434000027802 */ /* 0x000fe40000000f00 */
[----:B-1---5:R-:W-:Y:S05]  /*4330*/  CALL.REL.NOINC `($__internal_2_$__cuda_sm10x_tcgen05_guardrail_trap_unallocated_columns_being_dealloced) ;  /* 0x00000044007c7944 */ /* 0x022fea0003c00000 */
.L_x_75:
[----:B------:R-:W-:Y:S01]  /*4340*/  NOP ;  /* 0x0000000000007918 */ /* 0x000fe20000000000 */
[----:B------:R-:W-:Y:S05]  /*4350*/  EXIT ;  /* 0x000000000000794d */ /* 0x000fea0003800000 */
.L_x_59:
[----:B------:R-:W-:-:S09]  /*4360*/  UISETP.NE.OR UP0, UPT, UR18, 0x3, !UP3 ;  /* 0x000000031200788c */ /* 0x000fd2000df05670 */
[----:B------:R-:W-:Y:S05]  /*4370*/  BRA.U UP0, `(.L_x_76) ;  /* 0x0000001100487547 */ /* 0x000fea000b800000 */
[----:B------:R-:W2:Y:S01]  /*4380*/  LDCU.64 UR4, c[0x0][0x888] ;  /* 0x00011100ff0477ac */ /* 0x000ea20008000a00 */
[----:B------:R-:W3:Y:S01]  /*4390*/  S2UR UR6, SR_CgaCtaId ;  /* 0x00000000000679c3 */ /* 0x000ee20000008800 */
[----:B------:R-:W-:Y:S01]  /*43a0*/  HFMA2 R9, -RZ, RZ, 0, 5.9604644775390625e-08 ;  /* 0x00000001ff097431 */ /* 0x000fe200000001ff */
[----:B------:R-:W-:Y:S01]  /*43b0*/  MOV R8, RZ ;  /* 0x000000ff00087202 */ /* 0x000fe20000000f00 */
[----:B------:R-:W4:Y:S01]  /*43c0*/  LDCU UR36, c[0x0][0x370] ;  /* 0x00006e00ff2477ac */ /* 0x000f220008000800 */
[----:B------:R-:W-:Y:S01]  /*43d0*/  HFMA2 R3, -RZ, RZ, 0, 0.00048828125 ;  /* 0x00001000ff037431 */ /* 0x000fe200000001ff */
[----:B------:R-:W1:Y:S03]  /*43e0*/  LDCU.128 UR32, c[0x0][0xb10] ;  /* 0x00016200ff2077ac */ /* 0x000e660008000c00 */
[----:B------:R-:W4:Y:S01]  /*43f0*/  LDC.64 R10, c[0x0][0x348] ;  /* 0x0000d200ff0a7b82 */ /* 0x000f220000000a00 */
[----:B------:R-:W1:Y:S01]  /*4400*/  LDCU UR27, c[0x0][0x374] ;  /* 0x00006e80ff1b77ac */ /* 0x000e620008000800 */
[----:B------:R-:W4:Y:S01]  /*4410*/  LDCU.64 UR28, c[0x0][0x890] ;  /* 0x00011200ff1c77ac */ /* 0x000f220008000a00 */
[----:B------:R-:W4:Y:S01]  /*4420*/  LDCU UR18, c[0x0][0xb0c] ;  /* 0x00016180ff1277ac */ /* 0x000f220008000800 */
[----:B--2---:R-:W-:Y:S01]  /*4430*/  UISETP.NE.U32.AND UP0, UPT, UR4, URZ, UPT ;  /* 0x000000ff0400728c */ /* 0x004fe2000bf05070 */
[----:B------:R-:W2:Y:S01]  /*4440*/  LDCU UR46, c[0x0][0xb20] ;  /* 0x00016400ff2e77ac */ /* 0x000ea20008000800 */
[----:B------:R-:W2:Y:S01]  /*4450*/  LDCU UR4, c[0x0][0xb30] ;  /* 0x00016600ff0477ac */ /* 0x000ea20008000800 */
[----:B------:R-:W2:Y:S01]  /*4460*/  LDCU.128 UR40, c[0x0][0x980] ;  /* 0x00013000ff2877ac */ /* 0x000ea20008000c00 */
[----:B------:R-:W-:Y:S01]  /*4470*/  UMOV UR24, 0x400 ;  /* 0x0000040000187882 */ /* 0x000fe20000000000 */
[----:B-1----:R-:W-:-:S02]  /*4480*/  UIMAD.WIDE.U32 UR8, UR27, UR35, URZ ;  /* 0x000000231b0872a5 */ /* 0x002fc4000f8e00ff */
[----:B---3--:R-:W-:Y:S02]  /*4490*/  ULEA UR24, UR6, UR24, 0x18 ;  /* 0x0000001806187291 */ /* 0x008fe4000f8ec0ff */
[----:B----4-:R-:W-:Y:S02]  /*44a0*/  UIMAD.WIDE.U32 UR6, UR36, UR32, URZ ;  /* 0x00000020240672a5 */ /* 0x010fe4000f8e00ff */
[----:B------:R-:W-:Y:S02]  /*44b0*/  UISETP.NE.AND.EX UP5, UPT, UR5, URZ, UPT, UP0 ;  /* 0x000000ff0500728c */ /* 0x000fe4000bfa5300 */
[----:B------:R-:W-:Y:S02]  /*44c0*/  UISETP.NE.U32.AND UP6, UPT, UR28, URZ, UPT ;  /* 0x000000ff1c00728c */ /* 0x000fe4000bfc5070 */
[----:B------:R-:W-:Y:S02]  /*44d0*/  UIADD3 UR37, UPT, UPT, UR24, 0x118, URZ ;  /* 0x0000011818257890 */ /* 0x000fe4000fffe0ff */
[----:B------:R-:W-:-:S02]  /*44e0*/  UISETP.NE.AND UP0, UPT, UR39, 0x1, UPT ;  /* 0x000000012700788c */ /* 0x000fc4000bf05270 */
[----:B------:R-:W-:Y:S01]  /*44f0*/  UISETP.NE.AND UP0, UPT, UR18, 0x1, UPT ;  /* 0x000000011200788c */ /* 0x000fe2000bf05270 */
[----:B------:R-:W-:Y:S01]  /*4500*/  UMOV UR6, UR7 ;  /* 0x0000000700067c82 */ /* 0x000fe20008000000 */
[----:B------:R-:W-:Y:S01]  /*4510*/  UMOV UR38, UR9 ;  /* 0x0000000900267c82 */ /* 0x000fe20008000000 */
[----:B------:R-:W-:Y:S02]  /*4520*/  USEL UR45, URZ, 0x1, UP4 ;  /* 0x00000001ff2d7887 */ /* 0x000fe4000a000000 */
[----:B------:R-:W-:Y:S02]  /*4530*/  UISETP.GE.AND UP2, UPT, UR39, 0x1, UPT ;  /* 0x000000012700788c */ /* 0x000fe4000bf46270 */
[----:B------:R-:W-:Y:S01]  /*4540*/  UISETP.NE.AND UP0, UPT, UR34, 0x1, UPT ;  /* 0x000000012200788c */ /* 0x000fe2000bf05270 */
[----:B------:R-:W-:Y:S01]  /*4550*/  UMOV UR25, URZ ;  /* 0x000000ff00197c82 */ /* 0x000fe20008000000 */
[----:B------:R-:W-:Y:S01]  /*4560*/  UPLOP3.LUT UP4, UPT, UPT, UPT, UPT, 0x40, 0x4 ;  /* 0x000000000004789c */ /* 0x000fe20003f8e870 */
[----:B------:R-:W1:Y:S01]  /*4570*/  LDCU.64 UR16, c[0x0][0xb28] ;  /* 0x00016500ff1077ac */ /* 0x000e620008000a00 */
[----:B------:R-:W3:Y:S01]  /*4580*/  LDCU.64 UR30, c[0x0][0x990] ;  /* 0x00013200ff1e77ac */ /* 0x000ee20008000a00 */
[----:B------:R-:W-:-:S02]  /*4590*/  UISETP.NE.AND.EX UP6, UPT, UR29, URZ, UPT, UP6 ;  /* 0x000000ff1d00728c */ /* 0x000fc4000bfc5360 */
[----:B------:R-:W-:Y:S02]  /*45a0*/  UPRMT UR37, URZ, 0x654, UR37 ;  /* 0x00000654ff257896 */ /* 0x000fe40008000025 */
[----:B------:R-:W-:Y:S02]  /*45b0*/  USHF.R.U32.HI UR44, URZ, UR33, UR6 ;  /* 0x00000021ff2c7299 */ /* 0x000fe40008011606 */
[----:B--2---:R-:W-:Y:S02]  /*45c0*/  USHF.R.U32.HI UR38, URZ, UR46, UR38 ;  /* 0x0000002eff267299 */ /* 0x004fe40008011626 */
[----:B------:R-:W-:Y:S02]  /*45d0*/  UISETP.NE.AND UP3, UPT, UR4, 0x1, UPT ;  /* 0x000000010400788c */ /* 0x000fe4000bf65270 */
[----:B------:R-:W-:Y:S02]  /*45e0*/  UISETP.NE.AND UP2, UPT, UR40, 0x1, UPT ;  /* 0x000000012800788c */ /* 0x000fe4000bf45270 */
[----:B------:R-:W-:-:S11]  /*45f0*/  UISETP.NE.AND UP0, UPT, UR43, 0x1, UPT ;  /* 0x000000012b00788c */ /* 0x000fd6000bf05270 */
.L_x_85:
[----:B------:R-:W-:Y:S04]  /*4600*/  SHF.L.U32 R2, R8, 0x1f, RZ ;  /* 0x0000001f08027819 */ /* 0x000fe800000006ff */
[----:B--2---:R-:W2:Y:S02]  /*4610*/  SYNCS.PHASECHK.TRANS64.TRYWAIT P0, [UR24+0x110], R2 ;  /* 0x00011002ff0075a7 */ /* 0x004ea40008001118 */
[----:B--2---:R-:W-:Y:S05]  /*4620*/  @!P0 BRA `(.L_x_77) ;  /* 0x0000003c00c48947 */ /* 0x004fea0003800000 */
.L_x_166:
[----:B------:R-:W4:Y:S01]  /*4630*/  LDS.128 R4, [UR24+0x150] ;  /* 0x00015018ff047984 */ /* 0x000f220008000c00 */
[----:B------:R-:W-:Y:S01]  /*4640*/  UISETP.GE.AND UP0, UPT, UR39, 0x1, UPT ;  /* 0x000000012700788c */ /* 0x000fe2000bf06270 */
[----:B------:R-:W-:Y:S01]  /*4650*/  @!PT LDS RZ, [RZ] ;  /* 0x00000000fffff984 */ /* 0x000fe20000000800 */
[----:B------:R-:W-:Y:S01]  /*4660*/  @!PT LDS RZ, [RZ] ;  /* 0x00000000fffff984 */ /* 0x000fe20000000800 */
[----:B------:R-:W-:Y:S01]  /*4670*/  @!PT LDS RZ, [RZ] ;  /* 0x00000000fffff984 */ /* 0x000fe20000000800 */
[----:B------:R-:W-:Y:S01]  /*4680*/  @!PT LDS RZ, [RZ] ;  /* 0x00000000fffff984 */ /* 0x000fe20000000800 */
[----:B------:R1:W-:Y:S06]  /*4690*/  MEMBAR.ALL.CTA ;  /* 0x0000000000007992 */ /* 0x0003ec0000008000 */
[----:B-1----:R-:W1:Y:S02]  /*46a0*/  FENCE.VIEW.ASYNC.S ;  /* 0x00000000000073c6 */ /* 0x002e640000000000 */
[----:B-1----:R-:W-:Y:S01]  /*46b0*/  SYNCS.ARRIVE.TRANS64.RED.A1T0 RZ, [UR37], RZ ;  /* 0x000000ffffff79a7 */ /* 0x002fe20008100425 */
[----:B----4-:R-:W-:Y:S11]  /*46c0*/  LOP3.LUT P0, RZ, R6, 0x1, RZ, 0xc0, !PT ;  /* 0x0000000106ff7812 */ /* 0x010ff6000780c0ff */
[----:B------:R-:W-:Y:S02]  /*46d0*/  @!UPT UIADD3 URZ, UPT, UPT, URZ, URZ, URZ ;  /* 0x000000fffffff290 */ /* 0x000fe4000fffe0ff */
[----:B------:R-:W-:Y:S01]  /*46e0*/  VOTEU.ANY UP2, P0 ;  /* 0x0000000000ff7886 */ /* 0x000fe20000040100 */
[----:B------:R-:W-:Y:S11]  /*46f0*/  PLOP3.LUT P0, PT, PT, PT, UP2, 0x80, 0x8 ;  /* 0x000000000008781c */ /* 0x000ff60003f0f028 */
[----:B------:R-:W-:Y:S02]  /*4700*/  @!UPT UIADD3 URZ, UPT, UPT, URZ, URZ, URZ ;  /* 0x000000fffffff290 */ /* 0x000fe4000fffe0ff */
[----:B--2---:R-:W-:Y:S02]  /*4710*/  @P0 MOV R2, R4 ;  /* 0x0000000400020202 */ /* 0x004fe40000000f00 */
[----:B------:R-:W-:Y:S02]  /*4720*/  @P0 LOP3.LUT R0, R5, 0xffff, RZ, 0xc0, !PT ;  /* 0x0000ffff05000812 */ /* 0x000fe400078ec0ff */
[----:B------:R-:W-:Y:S02]  /*4730*/  @P0 R2UR UR5, R2 ;  /* 0x00000000020502ca */ /* 0x000fe400000e0000 */
[----:B------:R-:W-:Y:S11]  /*4740*/  @P0 R2UR UR4, R0 ;  /* 0x00000000000402ca */ /* 0x000ff600000e0000 */
[----:B------:R-:W-:Y:S02]  /*4750*/  @UP2 UMOV UR15, UR5 ;  /* 0x00000005000f2c82 */ /* 0x000fe40008000000 */
[----:B------:R-:W-:Y:S01]  /*4760*/  @UP2 UMOV UR14, UR4 ;  /* 0x00000004000e2c82 */ /* 0x000fe20008000000 */
[----:B------:R-:W-:Y:S05]  /*4770*/  BRA.U !UP0, `(.L_x_78) ;  /* 0x0000000108c07547 */ /* 0x000fea000b800000 */
[----:B------:R-:W-:Y:S02]  /*4780*/  UIMAD.WIDE.U32 UR8, UR14, UR35, URZ ;  /* 0x000000230e0872a5 */ /* 0x000fe4000f8e00ff */
[----:B------:R-:W-:Y:S02]  /*4790*/  UP2UR UR19, UPR, URZ, 0x4 ;  /* 0x00000004ff137883 */ /* 0x000fe40008000000 */
[----:B------:R-:W-:Y:S02]  /*47a0*/  UISETP.NE.AND UP2, UPT, UR34, 0x1, UPT ;  /* 0x000000012200788c */ /* 0x000fe4000bf45270 */
[----:B------:R-:W-:Y:S02]  /*47b0*/  UIMAD.WIDE.U32 UR10, UR15, UR32, URZ ;  /* 0x000000200f0a72a5 */ /* 0x000fe4000f8e00ff */
[----:B------:R-:W-:Y:S02]  /*47c0*/  USEL UR4, UR27, UR38, !UP2 ;  /* 0x000000261b047287 */ /* 0x000fe4000d000000 */
[----:B------:R-:W-:Y:S02]  /*47d0*/  UISETP.NE.AND UP0, UPT, UR18, 0x1, UPT ;  /* 0x000000011200788c */ /* 0x000fe4000bf05270 */
[----:B------:R-:W-:Y:S02]  /*47e0*/  UP2UR UR22, UPR, URZ, 0x2 ;  /* 0x00000002ff167883 */ /* 0x000fe40008000000 */
[----:B------:R-:W-:Y:S02]  /*47f0*/  UISETP.NE.AND UP1, UPT, UR39, 0x1, UPT ;  /* 0x000000012700788c */ /* 0x000fe4000bf25270 */
[----:B------:R-:W-:Y:S02]  /*4800*/  UIMAD.WIDE.U32 UR12, UR4, UR16, URZ ;  /* 0x00000010040c72a5 */ /* 0x000fe4000f8e00ff */
[----:B------:R-:W-:Y:S01]  /*4810*/  USEL UR7, UR36, UR44, !UP0 ;  /* 0x0000002c24077287 */ /* 0x000fe2000c000000 */
[----:B------:R-:W-:Y:S02]  /*4820*/  UMOV UR5, UR9 ;  /* 0x0000000900057c82 */ /* 0x000fe40008000000 */
[----:B------:R-:W-:Y:S02]  /*4830*/  USHF.R.U32.HI UR6, URZ, UR46, UR5 ;  /* 0x0000002eff067299 */ /* 0x000fe40008011605 */
[----:B------:R-:W-:Y:S02]  /*4840*/  UIMAD.WIDE.U32 UR20, UR7, UR16, URZ ;  /* 0x00000010071472a5 */ /* 0x000fe4000f8e00ff */
[----:B------:R-:W-:Y:S02]  /*4850*/  USEL UR6, UR14, UR6, !UP2 ;  /* 0x000000060e067287 */ /* 0x000fe4000d000000 */
[----:B------:R-:W-:Y:S01]  /*4860*/  UISETP.NE.AND UP2, UPT, UR19, URZ, UPT ;  /* 0x000000ff1300728c */ /* 0x000fe2000bf45270 */
[----:B------:R-:W-:Y:S01]  /*4870*/  UMOV UR5, UR11 ;  /* 0x0000000b00057c82 */ /* 0x000fe20008000000 */
[----:B------:R-:W-:Y:S02]  /*4880*/  UIMAD.WIDE.U32 UR10, UR6, UR16, URZ ;  /* 0x00000010060a72a5 */ /* 0x000fe4000f8e00ff */
[----:B------:R-:W-:Y:S03]  /*4890*/  USHF.R.U32.HI UR8, URZ, UR33, UR5 ;  /* 0x00000021ff087299 */ /* 0x000fe60008011605 */
[----:B------:R-:W-:Y:S02]  /*48a0*/  UMOV UR5, UR13 ;  /* 0x0000000d00057c82 */ /* 0x000fe40008000000 */
[----:B------:R-:W-:Y:S03]  /*48b0*/  @UP1 USHF.R.U32.HI UR4, URZ, UR17, UR5 ;  /* 0x00000011ff041299 */ /* 0x000fe60008011605 */
[----:B------:R-:W-:Y:S01]  /*48c0*/  UMOV UR5, UR21 ;  /* 0x0000001500057c82 */ /* 0x000fe20008000000 */
[----:B------:R-:W-:Y:S02]  /*48d0*/  UIMAD UR4, UR39, UR4, URZ ;  /* 0x00000004270472a4 */ /* 0x000fe4000f8e02ff */
[----:B------:R-:W-:Y:S02]  /*48e0*/  @UP1 USHF.R.U32.HI UR7, URZ, UR17, UR5 ;  /* 0x00000011ff071299 */ /* 0x000fe40008011605 */
[----:B------:R-:W-:Y:S02]  /*48f0*/  USEL UR5, UR15, UR8, !UP0 ;  /* 0x000000080f057287 */ /* 0x000fe4000c000000 */
[----:B------:R-:W-:Y:S02]  /*4900*/  UIMAD UR8, UR39, UR7, URZ ;  /* 0x00000007270872a4 */ /* 0x000fe4000f8e02ff */
[----:B------:R-:W-:Y:S03]  /*4910*/  UISETP.GE.AND UP0, UPT, UR6, UR4, UPT ;  /* 0x000000040600728c */ /* 0x000fe6000bf06270 */
[----:B------:R-:W-:Y:S01]  /*4920*/  UMOV UR4, UR11 ;  /* 0x0000000b00047c82 */ /* 0x000fe20008000000 */
[----:B------:R-:W-:Y:S02]  /*4930*/  UISETP.GE.OR UP0, UPT, UR5, UR8, UP0 ;  /* 0x000000080500728c */ /* 0x000fe40008706670 */
[----:B------:R-:W-:Y:S02]  /*4940*/  USHF.R.U32.HI UR4, URZ, UR17, UR4 ;  /* 0x00000011ff047299 */ /* 0x000fe40008011604 */
[----:B------:R-:W-:Y:S02]  /*4950*/  UIMAD.WIDE.U32 UR8, UR5, UR16, URZ ;  /* 0x00000010050872a5 */ /* 0x000fe4000f8e00ff */
[----:B------:R-:W-:Y:S04]  /*4960*/  USEL UR10, UR6, UR4, !UP1 ;  /* 0x00000004060a7287 */ /* 0x000fe8000c800000 */
[----:B------:R-:W-:Y:S01]  /*4970*/  UIADD3 UR11, UPT, UPT, -UR10, URZ, URZ ;  /* 0x000000ff0a0b7290 */ /* 0x000fe2000fffe1ff */
[----:B------:R-:W-:Y:S02]  /*4980*/  @!UP0 UMOV UR4, UR9 ;  /* 0x0000000900048c82 */ /* 0x000fe40008000000 */
[----:B------:R-:W-:Y:S02]  /*4990*/  @!UP0 USHF.R.U32.HI UR4, URZ, UR17, UR4 ;  /* 0x00000011ff048299 */ /* 0x000fe40008011604 */
[----:B------:R-:W-:Y:S02]  /*49a0*/  UIMAD UR8, UR39, UR11, UR6 ;  /* 0x0000000b270872a4 */ /* 0x000fe4000f8e0206 */
[----:B------:R-:W-:Y:S02]  /*49b0*/  @!UP0 USEL UR4, UR5, UR4, !UP1 ;  /* 0x0000000405048287 */ /* 0x000fe4000c800000 */
[----:B------:R-:W-:Y:S02]  /*49c0*/  UISETP.NE.AND UP1, UPT, UR22, URZ, UPT ;  /* 0x000000ff1600728c */ /* 0x000fe4000bf25270 */
[----:B------:R-:W-:Y:S02]  /*49d0*/  @!UP0 UIMAD UR8, UR7, UR8, UR4 ;  /* 0x00000008070882a4 */ /* 0x000fe4000f8e0204 */
[----:B------:R-:W-:Y:S02]  /*49e0*/  @!UP0 UIADD3 UR9, UPT, UPT, UR10, -UR4, URZ ;  /* 0x800000040a098290 */ /* 0x000fe4000fffe0ff */
[----:B------:R-:W-:Y:S02]  /*49f0*/  UIADD3 UR4, UPT, UPT, -UR5, URZ, URZ ;  /* 0x000000ff05047290 */ /* 0x000fe4000fffe1ff */
[----:B------:R-:W-:Y:S02]  /*4a00*/  UIADD3 UR7, UPT, UPT, -UR6, URZ, URZ ;  /* 0x000000ff06077290 */ /* 0x000fe4000fffe1ff */
[----:B------:R-:W-:Y:S02]  /*4a10*/  @!UP0 UIMAD UR6, UR9, UR39, UR5 ;  /* 0x00000027090682a4 */ /* 0x000fe4000f8e0205 */
[----:B------:R-:W-:Y:S02]  /*4a20*/  UIMAD UR15, UR18, UR4, UR15 ;  /* 0x00000004120f72a4 */ /* 0x000fe4000f8e020f */
[----:B------:R-:W-:Y:S01]  /*4a30*/  UIMAD UR4, UR34, UR7, UR14 ;  /* 0x00000007220472a4 */ /* 0x000fe2000f8e020e */
[----:B------:R-:W-:Y:S02]  /*4a40*/  @!UP0 UMOV UR5, UR8 ;  /* 0x0000000800058c82 */ /* 0x000fe40008000000 */
[----:B------:R-:W-:Y:S02]  /*4a50*/  UIMAD UR15, UR5, UR18, UR15 ;  /* 0x00000012050f72a4 */ /* 0x000fe4000f8e020f */
[----:B------:R-:W-:Y:S11]  /*4a60*/  UIMAD UR14, UR6, UR34, UR4 ;  /* 0x00000022060e72a4 */ /* 0x000ff6000f8e0204 */
[----:B------:R-:W-:Y:S01]  /*4a70*/  @!UPT UIADD3 URZ, UPT, UPT, URZ, URZ, URZ ;  /* 0x000000fffffff290 */ /* 0x000fe2000fffe0ff */
.L_x_78:
[----:B------:R-:W1:Y:S01]  /*4a80*/  @!UP3 LDCU.128 UR20, c[0x0][0xb10] ;  /* 0x00016200ff14b7ac */ /* 0x000e620008000c00 */
[----:B------:R-:W-:Y:S04]  /*4a90*/  ISETP.NE.U32.AND P1, PT, RZ, UR28, PT ;  /* 0x0000001cff007c0c */ /* 0x000fe8000bf25070 */
[----:B------:R-:W-:Y:S01]  /*4aa0*/  ISETP.NE.AND.EX P1, PT, RZ, UR29, PT, P1 ;  /* 0x0000001dff007c0c */ /* 0x000fe2000bf25310 */
[----:B------:R-:W2:Y:S01]  /*4ab0*/  @!UP3 LDCU UR5, c[0x0][0xb0c] ;  /* 0x00016180ff05b7ac */ /* 0x000ea20008000800 */
[----:B------:R-:W-:Y:S02]  /*4ac0*/  USHF.L.U32 UR10, UR26, 0x6, URZ ;  /* 0x000000061a0a7899 */ /* 0x000fe400080006ff */
[----:B-1----:R-:W-:Y:S07]  /*4ad0*/  UIMAD.WIDE.U32 UR6, UR15, UR20, URZ ;  /* 0x000000140f0672a5 */ /* 0x002fee000f8e00ff */
[----:B------:R-:W-:Y:S01]  /*4ae0*/  @!UP3 UMOV UR4, UR7 ;  /* 0x000000070004bc82 */ /* 0x000fe20008000000 */
[----:B--2---:R-:W-:Y:S02]  /*4af0*/  @!UP3 UISETP.NE.AND UP0, UPT, UR5, 0x1, UPT ;  /* 0x000000010500b88c */ /* 0x004fe4000bf05270 */
[----:B------:R-:W-:Y:S02]  /*4b00*/  @!UP3 USHF.R.U32.HI UR4, URZ, UR21, UR4 ;  /* 0x00000015ff04b299 */ /* 0x000fe40008011604 */
[----:B------:R-:W-:Y:S02]  /*4b10*/  UIMAD.WIDE.U32 UR6, UR14, UR23, URZ ;  /* 0x000000170e0672a5 */ /* 0x000fe4000f8e00ff */
[----:B------:R-:W-:Y:S02]  /*4b20*/  @!UP3 USEL UR8, UR15, UR4, !UP0 ;  /* 0x000000040f08b287 */ /* 0x000fe4000c000000 */
[----:B------:R-:W-:Y:S03]  /*4b30*/  @!UP3 UISETP.NE.AND UP0, UPT, UR22, 0x1, UPT ;  /* 0x000000011600b88c */ /* 0x000fe6000bf05270 */
[----:B------:R-:W-:Y:S02]  /*4b40*/  @!UP3 UMOV UR6, UR7 ;  /* 0x000000070006bc82 */ /* 0x000fe40008000000 */
[----:B------:R-:W1:Y:S02]  /*4b50*/  @!UP3 LDCU UR4, c[0x0][0xb20] ;  /* 0x00016400ff04b7ac */ /* 0x000e640008000800 */
[----:B-1----:R-:W-:Y:S04]  /*4b60*/  @!UP3 USHF.R.U32.HI UR6, URZ, UR4, UR6 ;  /* 0x00000004ff06b299 */ /* 0x002fe80008011606 */
[----:B------:R-:W-:Y:S04]  /*4b70*/  @!UP3 USEL UR6, UR14, UR6, !UP0 ;  /* 0x000000060e06b287 */ /* 0x000fe8000c000000 */
[----:B------:R-:W-:Y:S02]  /*4b80*/  @!UP3 UIADD3 UR4, UPT, UPT, -UR8, UR6, URZ ;  /* 0x000000060804b290 */ /* 0x000fe4000fffe1ff */
[----:B------:R-:W-:Y:S02]  /*4b90*/  @!UP3 UIADD3 UR6, UPT, UPT, UR8, -UR6, URZ ;  /* 0x800000060806b290 */ /* 0x000fe4000fffe0ff */
[----:B------:R-:W-:Y:S02]  /*4ba0*/  @!UP3 UIMAD UR15, UR4, UR5, UR15 ;  /* 0x00000005040fb2a4 */ /* 0x000fe4000f8e020f */
[----:B------:R-:W-:Y:S01]  /*4bb0*/  @!UP3 UIMAD UR14, UR6, UR22, UR14 ;  /* 0x00000016060eb2a4 */ /* 0x000fe2000f8e020e */
[----:B------:R-:W-:Y:S11]  /*4bc0*/  BRA.U UP4, `(.L_x_79) ;  /* 0x0000000104107547 */ /* 0x000ff6000b800000 */
[----:B------:R-:W-:Y:S04]  /*4bd0*/  MOV R2, UR45 ;  /* 0x0000002d00027c02 */ /* 0x000fe80008000f00 */
[----:B------:R-:W-:Y:S04]  /*4be0*/  SHF.L.U32 R2, R2, 0x1f, RZ ;  /* 0x0000001f02027819 */ /* 0x000fe800000006ff */
[----:B------:R-:W1:Y:S02]  /*4bf0*/  SYNCS.PHASECHK.TRANS64.TRYWAIT P2, [UR24+0x108], R2 ;  /* 0x00010802ff0075a7 */ /* 0x000e640008041118 */
[----:B-1----:R-:W-:Y:S05]  /*4c00*/  @!P2 BRA `(.L_x_80) ;  /* 0x000000380064a947 */ /* 0x002fea0003800000 */
.L_x_79:
[----:B------:R-:W-:Y:S05]  /*4c10*/  BRA.U !UP6, `(.L_x_81) ;  /* 0x000000010e387547 */ /* 0x000fea000b800000 */
[----:B------:R-:W-:Y:S01]  /*4c20*/  UPLOP3.LUT UP1, UPT, UPT, UPT, UP5, 0x80, 0x8 ;  /* 0x000000000008789c */ /* 0x000fe20003f2f050 */
[----:B-1----:R-:W-:Y:S01]  /*4c30*/  HFMA2 R0, -RZ, RZ, 0, 5.9604644775390625e-08 ;  /* 0x00000001ff007431 */ /* 0x002fe200000001ff */
[----:B------:R-:W1:Y:S01]  /*4c40*/  LDCU.64 UR8, c[0x0][0x358] ;  /* 0x00006b00ff0877ac */ /* 0x000e620008000a00 */
[----:B------:R-:W-:Y:S03]  /*4c50*/  IMAD.MOV.U32 R48, RZ, RZ, 0x1 ;  /* 0x00000001ff307424 */ /* 0x000fe600078e00ff */
[----:B------:R-:W-:Y:S05]  /*4c60*/  PLOP3.LUT P2, PT, PT, PT, UP1, 0x80, 0x8 ;  /* 0x000000000008781c */ /* 0x000fea0003f4f018 */
[----:B------:R-:W2:Y:S01]  /*4c70*/  @UP1 LDCU.64 UR4, c[0x0][0x888] ;  /* 0x00011100ff0417ac */ /* 0x000ea20008000a00 */
[----:B------:R-:W-:Y:S07]  /*4c80*/  @UP1 UIMAD UR6, UR52, UR28, URZ ;  /* 0x0000001c340612a4 */ /* 0x000fee000f8e02ff */
[----:B------:R-:W-:Y:S01]  /*4c90*/  @!P2 PRMT R48, R0, 0x7610, R48 ;  /* 0x000076100030a816 */ /* 0x000fe20000000030 */
[----:B--2---:R-:W-:Y:S06]  /*4ca0*/  @UP1 UIMAD.WIDE UR4, UR6, 0x4, UR4 ;  /* 0x00000004060418a5 */ /* 0x004fec000f8e0204 */
[----:B-----5:R-:W-:Y:S01]  /*4cb0*/  IMAD.U32 R26, RZ, RZ, UR4 ;  /* 0x00000004ff1a7e24 */ /* 0x020fe2000f8e00ff */
[----:B------:R-:W-:Y:S04]  /*4cc0*/  MOV R27, UR5 ;  /* 0x00000005001b7c02 */ /* 0x000fe80008000f00 */
[----:B------:R-:W2:Y:S01]  /*4cd0*/  @!UP1 LDCU UR4, c[0x0][0x880] ;  /* 0x00011000ff0497ac */ /* 0x000ea20008000800 */
[----:B-1----:R4:W5:Y:S02]  /*4ce0*/  @P2 LDG.E R26, desc[UR8][R26.64] ;  /* 0x000000081a1a2981 */ /* 0x002964000c1e1900 */
[----:B--2-4-:R-:W-:Y:S07]  /*4cf0*/  @!P2 IMAD.U32 R26, RZ, RZ, UR4 ;  /* 0x00000004ff1aae24 */ /* 0x014fee000f8e00ff */
.L_x_81:
[----:B-----5:R-:W-:Y:S01]  /*4d00*/  @!P1 FSETP.EQ.AND P3, PT, R26, RZ, PT ;  /* 0x000000ff1a00920b */ /* 0x020fe20003f62000 */
[----:B------:R-:W-:Y:S01]  /*4d10*/  @!UPT UIADD3 URZ, UPT, UPT, URZ, URZ, URZ ;  /* 0x000000fffffff290 */ /* 0x000fe2000fffe0ff */
[----:B------:R-:W-:Y:S11]  /*4d20*/  @!P1 BRA `(.L_x_82) ;  /* 0x0000000000149947 */ /* 0x000ff60003800000 */
[----:B------:R-:W-:Y:S02]  /*4d30*/  LOP3.LUT P1, RZ, R48, 0xff, RZ, 0xc0, !PT ;  /* 0x000000ff30ff7812 */ /* 0x000fe4000782c0ff */
[----:B------:R-:W-:Y:S04]  /*4d40*/  PLOP3.LUT P3, PT, PT, PT, UP1, 0x80, 0x8 ;  /* 0x000000000008781c */ /* 0x000fe80003f6f018 */
[----:B------:R-:W-:Y:S07]  /*4d50*/  PLOP3.LUT P3, PT, P3, PT, PT, 0x8, 0x80 ;  /* 0x000000000080781c */ /* 0x000fee0001f6e170 */
[----:B------:R-:W-:Y:S11]  /*4d60*/  @P1 FSETP.EQ.AND P3, PT, R26, RZ, PT ;  /* 0x000000ff1a00120b */ /* 0x000ff60003f62000 */
[----:B------:R-:W-:Y:S02]  /*4d70*/  @!UPT UIADD3 URZ, UPT, UPT, URZ, URZ, URZ ;  /* 0x000000fffffff290 */ /* 0x000fe4000fffe0ff */
.L_x_82:
[----:B------:R-:W-:Y:S01]  /*4d80*/  ULEA UR4, UR25, UR24, 0x3 ;  /* 0x0000001819047291 */ /* 0x000fe2000f8e18ff */
[----:B-1----:R-:W-:Y:S01]  /*4d90*/  SHF.L.U32 R2, R9, 0x1f, RZ ;  /* 0x0000001f09027819 */ /* 0x002fe200000006ff */
[----:B------:R-:W-:Y:S02]  /*4da0*/  USHF.L.U32 UR11, UR51, 0x6, URZ ;  /* 0x00000006330b7899 */ /* 0x000fe400080006ff */
[----:B------:R-:W-:Y:S02]  /*4db0*/  UISETP.NE.AND UP0, UPT, UR40, 0x1, UPT ;  /* 0x000000012800788c */ /* 0x000fe4000bf05270 */
[----:B------:R-:W-:Y:S01]  /*4dc0*/  UIMAD.WIDE.U32 UR6, UR11, UR41, URZ ;  /* 0x000000290b0672a5 */ /* 0x000fe2000f8e00ff */
[----:B------:R-:W-:Y:S02]  /*4dd0*/  ELECT P2, URZ, PT ;  /* 0x0000000000ff782f */ /* 0x000fe40003840000 */
[----:B------:R-:W1:Y:S02]  /*4de0*/  SYNCS.PHASECHK.TRANS64.TRYWAIT P1, [UR4+0xe8], R2 ;  /* 0x0000e802ff0075a7 */ /* 0x000e640008021104 */
[----:B------:R-:W-:Y:S02]  /*4df0*/  PLOP3.LUT P2, PT, P3, P2, PT, 0xf2, 0x2f ;  /* 0x00000000002f781c */ /* 0x000fe40001f45e72 */
[----:B------:R-:W-:Y:S02]  /*4e00*/  UMOV UR5, UR7 ;  /* 0x0000000700057c82 */ /* 0x000fe40008000000 */
[----:B------:R-:W-:Y:S04]  /*4e10*/  USHF.R.U32.HI UR5, URZ, UR42, UR5 ;  /* 0x0000002aff057299 */ /* 0x000fe80008011605 */
[----:B------:R-:W-:Y:S02]  /*4e20*/  USEL UR12, UR11, UR5, !UP0 ;  /* 0x000000050b0c7287 */ /* 0x000fe4000c000000 */
[----:B------:R-:W-:Y:S02]  /*4e30*/  UISETP.NE.AND UP0, UPT, UR43, 0x1, UPT ;  /* 0x000000012b00788c */ /* 0x000fe4000bf05270 */
[----:B---3--:R-:W-:Y:S07]  /*4e40*/  UIMAD.WIDE.U32 UR6, UR12, UR30, URZ ;  /* 0x0000001e0c0672a5 */ /* 0x008fee000f8e00ff */
[----:B------:R-:W-:Y:S02]  /*4e50*/  UMOV UR5, UR7 ;  /* 0x0000000700057c82 */ /* 0x000fe40008000000 */
[----:B------:R-:W-:Y:S04]  /*4e60*/  USHF.R.U32.HI UR5, URZ, UR31, UR5 ;  /* 0x0000001fff057299 */ /* 0x000fe80008011605 */
[----:B------:R-:W-:Y:S02]  /*4e70*/  USEL UR13, UR12, UR5, !UP0 ;  /* 0x000000050c0d7287 */ /* 0x000fe4000c000000 */
[----:B------:R-:W-:Y:S02]  /*4e80*/  UIADD3 UR5, UPT, UPT, -UR12, URZ, URZ ;  /* 0x000000ff0c057290 */ /* 0x000fe4000fffe1ff */
[----:B------:R-:W-:Y:S02]  /*4e90*/  UIADD3 UR6, UPT, UPT, -UR13, URZ, URZ ;  /* 0x000000ff0d067290 */ /* 0x000fe4000fffe1ff */
[----:B------:R-:W-:Y:S02]  /*4ea0*/  UIMAD UR11, UR40, UR5, UR11 ;  /* 0x00000005280b72a4 */ /* 0x000fe4000f8e020b */
[----:B------:R-:W-:Y:S01]  /*4eb0*/  UIMAD UR12, UR43, UR6, UR12 ;  /* 0x000000062b0c72a4 */ /* 0x000fe2000f8e020c */
[----:B-1----:R-:W-:Y:S11]  /*4ec0*/  @!P1 BRA `(.L_x_83) ;  /* 0x0000003400cc9947 */ /* 0x002ff60003800000 */
.L_x_169:
[----:B------:R-:W2:Y:S01]  /*4ed0*/  S2UR UR23, SR_CgaCtaId ;  /* 0x00000000001779c3 */ /* 0x000ea20000008800 */
[----:B------:R-:W-:Y:S01]  /*4ee0*/  VOTEU.ALL UP0, P2 ;  /* 0x0000000000ff7886 */ /* 0x000fe20001000000 */
[----:B-1----:R-:W-:Y:S01]  /*4ef0*/  @!P2 IADD3 R2, P1, PT, R10, 0x580, RZ ;  /* 0x000005800a02a810 */ /* 0x002fe20007f3e0ff */
[----:B------:R-:W-:Y:S01]  /*4f00*/  UIADD3 UR9, UPT, UPT, UR4, 0xd0, URZ ;  /* 0x000000d004097890 */ /* 0x000fe2000fffe0ff */
[----:B------:R-:W-:Y:S02]  /*4f10*/  @P0 SHF.R.U32.HI R4, RZ, 0x10, R5 ;  /* 0x00000010ff040819 */ /* 0x000fe40000011605 */
[----:B------:R-:W-:Y:S01]  /*4f20*/  @!UP0 ULEA UR5, UR25, UR24, 0xc ;  /* 0x0000001819058291 */ /* 0x000fe2000f8e60ff */
[----:B------:R-:W-:Y:S01]  /*4f30*/  @!P2 IMAD.X R0, RZ, RZ, R11, P1 ;  /* 0x000000ffff00a224 */ /* 0x000fe200008e060b */
[----:B------:R-:W-:Y:S01]  /*4f40*/  @!P2 R2UR UR7, R2 ;  /* 0x000000000207a2ca */ /* 0x000fe200000e0000 */
[----:B------:R-:W-:Y:S01]  /*4f50*/  @!UP0 UPRMT UR6, URZ, 0x40, URZ ;  /* 0x00000040ff068896 */ /* 0x000fe200080000ff */
[----:B------:R-:W-:Y:S01]  /*4f60*/  @P0 R2UR UR52, R4 ;  /* 0x00000000043402ca */ /* 0x000fe200000e0000 */
[----:B------:R-:W-:Y:S02]  /*4f70*/  @!UP0 UIADD3 UR8, UPT, UPT, UR5, 0x200, URZ ;  /* 0x0000020005088890 */ /* 0x000fe4000fffe0ff */
[----:B------:R-:W-:Y:S01]  /*4f80*/  @!P2 R2UR UR5, R0 ;  /* 0x000000000005a2ca */ /* 0x000fe200000e0000 */
[----:B------:R-:W-:Y:S01]  /*4f90*/  @!UP0 UPRMT UR19, UR6, 0x5410, URZ ;  /* 0x0000541006138896 */ /* 0x000fe200080000ff */
[----:B------:R-:W-:Y:S01]  /*4fa0*/  @!P2 IMAD.MOV.U32 R0, RZ, RZ, 0x1000 ;  /* 0x00001000ff00a424 */ /* 0x000fe200078e00ff */
[----:B------:R-:W-:Y:S04]  /*4fb0*/  UIADD3 UR6, UPT, UPT, UR25, 0x1, URZ ;  /* 0x0000000119067890 */ /* 0x000fe8000fffe0ff */
[----:B------:R-:W-:Y:S01]  /*4fc0*/  UISETP.NE.AND UP0, UPT, UR6, 0x3, UPT ;  /* 0x000000030600788c */ /* 0x000fe2000bf05270 */
[----:B------:R-:W-:Y:S03]  /*4fd0*/  IMAD.U32 R12, RZ, RZ, UR7 ;  /* 0x00000007ff0c7e24 */ /* 0x000fe6000f8e00ff */
[----:B------:R-:W-:Y:S02]  /*4fe0*/  USEL UR6, UR6, URZ, UP0 ;  /* 0x000000ff06067287 */ /* 0x000fe40008000000 */
[----:B------:R-:W-:Y:S01]  /*4ff0*/  IMAD.U32 R13, RZ, RZ, UR5 ;  /* 0x00000005ff0d7e24 */ /* 0x000fe2000f8e00ff */
[----:B------:R-:W-:Y:S01]  /*5000*/  @!P2 R2UR UR20, R12 ;  /* 0x000000000c14a2ca */ /* 0x000fe200000e0000 */
[----:B------:R-:W-:Y:S02]  /*5010*/  USEL UR22, URZ, 0x1, UP0 ;  /* 0x00000001ff167887 */ /* 0x000fe40008000000 */
[----:B------:R-:W-:Y:S01]  /*5020*/  VOTEU.ALL UP0, P2 ;  /* 0x0000000000ff7886 */ /* 0x000fe20001000000 */
[----:B------:R-:W-:Y:S01]  /*5030*/  @!P2 R2UR UR21, R13 ;  /* 0x000000000d15a2ca */ /* 0x000fe200000e0000 */
[----:B--2---:R-:W-:Y:S02]  /*5040*/  UPRMT UR7, UR23, 0x654, UR9 ;  /* 0x0000065417077896 */ /* 0x004fe40008000009 */
[----:B------:R-:W-:Y:S01]  /*5050*/  ULEA UR5, UR6, UR24, 0x3 ;  /* 0x0000001806057291 */ /* 0x000fe2000f8e18ff */
[----:B------:R-:W-:Y:S04]  /*5060*/  LOP3.LUT R9, R9, UR22, RZ, 0x3c, !PT ;  /* 0x0000001609097c12 */ /* 0x000fe8000f8e3cff */
[----:B------:R-:W-:Y:S05]  /*5070*/  SHF.L.U32 R2, R9, 0x1f, RZ ;  /* 0x0000001f09027819 */ /* 0x000fea00000006ff */
[----:B------:R1:W-:Y:S01]  /*5080*/  @!UP0 UTMALDG.4D.IM2COL [UR8], [UR20], UR19 ;  /* 0x00000008140083b4 */ /* 0x0003e20008058013 */
[----:B------:R1:W-:Y:S01]  /*5090*/  @!P2 SYNCS.ARRIVE.TRANS64.RED.A0TR RZ, [UR4+0xd0], R0 ;  /* 0x0000d000ffffa9a7 */ /* 0x0003e20008300404 */
[----:B------:R-:W-:Y:S01]  /*50a0*/  SYNCS.ARRIVE.TRANS64.RED.A1T0 RZ, [UR7], RZ ;  /* 0x000000ffffff79a7 */ /* 0x000fe20008100407 */
[----:B------:R-:W2:Y:S02]  /*50b0*/  SYNCS.PHASECHK.TRANS64.TRYWAIT P1, [UR5+0xe8], R2 ;  /* 0x0000e802ff0075a7 */ /* 0x000ea40008021105 */
[----:B-12---:R-:W-:Y:S05]  /*50c0*/  @!P1 BRA `(.L_x_84) ;  /* 0x0000003400649947 */ /* 0x006fea0003800000 */
.L_x_171:
[----:B------:R-:W2:Y:S01]  /*50d0*/  S2UR UR23, SR_CgaCtaId ;  /* 0x00000000001779c3 */ /* 0x000ea20000008800 */
[----:B------:R-:W-:Y:S01]  /*50e0*/  UIADD3 UR9, UPT, UPT, UR5, 0xd0, URZ ;  /* 0x000000d005097890 */ /* 0x000fe2000fffe0ff */
[----:B-1----:R-:W-:Y:S01]  /*50f0*/  @!P2 IADD3 R2, P0, PT, R10, 0x580, RZ ;  /* 0x000005800a02a810 */ /* 0x002fe20007f1e0ff */
[----:B------:R-:W-:Y:S01]  /*5100*/  UPLOP3.LUT UP4, UPT, UPT, UPT, UPT, 0x80, 0x8 ;  /* 0x000000000008789c */ /* 0x000fe20003f8f070 */
[----:B------:R-:W-:Y:S01]  /*5110*/  R2UR UR22, R54 ;  /* 0x00000000361672ca */ /* 0x000fe200000e0000 */
[----:B------:R-:W-:Y:S01]  /*5120*/  VOTEU.ALL UP0, P2 ;  /* 0x0000000000ff7886 */ /* 0x000fe20001000000 */
[----:B------:R-:W-:Y:S01]  /*5130*/  R2UR UR21, R55 ;  /* 0x00000000371572ca */ /* 0x000fe200000e0000 */
[----:B------:R-:W-:Y:S01]  /*5140*/  @!P2 IMAD.X R0, RZ, RZ, R11, P0 ;  /* 0x000000ffff00a224 */ /* 0x000fe200000e060b */
[----:B------:R-:W-:Y:S02]  /*5150*/  LOP3.LUT R8, R8, 0x1, RZ, 0x3c, !PT ;  /* 0x0000000108087812 */ /* 0x000fe400078e3cff */
[----:B------:R-:W-:Y:S02]  /*5160*/  @!UP0 UPRMT UR7, URZ, 0x40, URZ ;  /* 0x00000040ff078896 */ /* 0x000fe400080000ff */
[----:B------:R-:W-:Y:S02]  /*5170*/  @!UP0 ULEA UR4, UR6, UR24, 0xc ;  /* 0x0000001806048291 */ /* 0x000fe4000f8e60ff */
[----:B------:R-:W-:Y:S02]  /*5180*/  UIADD3 UR6, UPT, UPT, UR6, 0x1, URZ ;  /* 0x0000000106067890 */ /* 0x000fe4000fffe0ff */
[----:B------:R-:W-:Y:S02]  /*5190*/  @!UP0 UIADD3 UR10, UPT, UPT, UR10, 0x20, URZ ;  /* 0x000000200a0a8890 */ /* 0x000fe4000fffe0ff */
[----:B------:R-:W-:Y:S01]  /*51a0*/  @!UP0 UIADD3 UR8, UPT, UPT, UR4, 0x200, URZ ;  /* 0x0000020004088890 */ /* 0x000fe2000fffe0ff */
[----:B------:R-:W-:Y:S01]  /*51b0*/  @!P2 R2UR UR4, R0 ;  /* 0x000000000004a2ca */ /* 0x000fe200000e0000 */
[----:B------:R-:W-:Y:S02]  /*51c0*/  @!UP0 UPRMT UR19, UR7, 0x5410, URZ ;  /* 0x0000541007138896 */ /* 0x000fe400080000ff */
[----:B------:R-:W-:Y:S02]  /*51d0*/  UISETP.NE.AND UP0, UPT, UR6, 0x3, UPT ;  /* 0x000000030600788c */ /* 0x000fe4000bf05270 */
[----:B------:R-:W-:Y:S02]  /*51e0*/  UIADD3 UR26, UPT, UPT, UR14, UR22, URZ ;  /* 0x000000160e1a7290 */ /* 0x000fe4000fffe0ff */
[----:B------:R-:W-:Y:S01]  /*51f0*/  USEL UR25, UR6, URZ, UP0 ;  /* 0x000000ff06197287 */ /* 0x000fe20008000000 */
[----:B------:R-:W-:Y:S01]  /*5200*/  @!P2 R2UR UR6, R2 ;  /* 0x000000000206a2ca */ /* 0x000fe200000e0000 */
[----:B------:R-:W-:Y:S02]  /*5210*/  USEL UR20, URZ, 0x1, UP0 ;  /* 0x00000001ff147887 */ /* 0x000fe40008000000 */
[----:B------:R-:W-:Y:S01]  /*5220*/  VOTEU.ALL UP0, P2 ;  /* 0x0000000000ff7886 */ /* 0x000fe20001000000 */
[----:B------:R-:W-:Y:S01]  /*5230*/  UIADD3 UR51, UPT, UPT, UR15, UR21, URZ ;  /* 0x000000150f337290 */ /* 0x000fe2000fffe0ff */
[----:B------:R-:W-:Y:S01]  /*5240*/  IMAD.U32 R5, RZ, RZ, UR4 ;  /* 0x00000004ff057e24 */ /* 0x000fe2000f8e00ff */
[----:B--2---:R-:W-:Y:S01]  /*5250*/  UPRMT UR4, UR23, 0x654, UR9 ;  /* 0x0000065417047896 */ /* 0x004fe20008000009 */
[----:B------:R-:W-:Y:S03]  /*5260*/  LOP3.LUT R9, R9, UR20, RZ, 0x3c, !PT ;  /* 0x0000001409097c12 */ /* 0x000fe6000f8e3cff */
[----:B------:R-:W-:Y:S03]  /*5270*/  @!P2 R2UR UR7, R5 ;  /* 0x000000000507a2ca */ /* 0x000fe600000e0000 */
[----:B------:R-:W-:Y:S05]  /*5280*/  IMAD.U32 R4, RZ, RZ, UR6 ;  /* 0x00000006ff047e24 */ /* 0x000fea000f8e00ff */
[----:B------:R-:W-:Y:S11]  /*5290*/  @!P2 R2UR UR6, R4 ;  /* 0x000000000406a2ca */ /* 0x000ff600000e0000 */
[----:B------:R-:W-:Y:S02]  /*52a0*/  @!UPT UIADD3 URZ, UPT, UPT, URZ, URZ, URZ ;  /* 0x000000fffffff290 */ /* 0x000fe4000fffe0ff */
[----:B------:R2:W-:Y:S01]  /*52b0*/  @!UP0 UTMALDG.4D.IM2COL [UR8], [UR6], UR19 ;  /* 0x00000008060083b4 */ /* 0x0005e20008058013 */
[----:B------:R2:W-:Y:S01]  /*52c0*/  @!P2 SYNCS.ARRIVE.TRANS64.RED.A0TR RZ, [UR5+0xd0], R3 ;  /* 0x0000d003ffffa9a7 */ /* 0x0005e20008300405 */
[----:B------:R-:W-:Y:S01]  /*52d0*/  SYNCS.ARRIVE.TRANS64.RED.A1T0 RZ, [UR4], RZ ;  /* 0x000000ffffff79a7 */ /* 0x000fe20008100404 */
[----:B------:R-:W-:Y:S05]  /*52e0*/  BRA.U UP2, `(.L_x_85) ;  /* 0xfffffff102c47547 */ /* 0x000fea000b83ffff */
[----:B------:R-:W-:Y:S01]  /*52f0*/  UIADD3 UR24, UPT, UPT, UR24, 0xe8, URZ ;  /* 0x000000e818187890 */ /* 0x000fe2000fffe0ff */
[----:B------:R-:W-:-:S03]  /*5300*/  SHF.L.U32 R2, R9, 0x1f, RZ ;  /* 0x0000001f09027819 */ /* 0x000fc600000006ff */
[----:B------:R-:W-:-:S09]  /*5310*/  ULEA UR4, UR25, UR24, 0x3 ;  /* 0x0000001819047291 */ /* 0x000fd2000f8e18ff */
[----:B------:R-:W1:Y:S02]  /*5320*/  SYNCS.PHASECHK.TRANS64.TRYWAIT P0, [UR4], R2 ;  /* 0x00000002ff0075a7 */ /* 0x000e640008001104 */
[----:B-1----:R-:W-:Y:S05]  /*5330*/  @!P0 BRA `(.L_x_86) ;  /* 0x0000003000e08947 */ /* 0x002fea0003800000 */
.L_x_173:
[----:B------:R-:W-:-:S04]  /*5340*/  UIADD3 UR4, UPT, UPT, UR25, 0x1, URZ ;  /* 0x0000000119047890 */ /* 0x000fc8000fffe0ff */
[----:B------:R-:W-:-:S04]  /*5350*/  UISETP.NE.AND UP0, UPT, UR4, 0x3, UPT ;  /* 0x000000030400788c */ /* 0x000fc8000bf05270 */
[----:B--2---:R-:W-:Y:S02]  /*5360*/  USEL UR6, URZ, 0x1, UP0 ;  /* 0x00000001ff067887 */ /* 0x004fe40008000000 */
[----:B------:R-:W-:-:S04]  /*5370*/  USEL UR4, UR4, URZ, UP0 ;  /* 0x000000ff04047287 */ /* 0x000fc80008000000 */
[----:B------:R-:W-:Y:S01]  /*5380*/  ULEA UR5, UR4, UR24, 0x3 ;  /* 0x0000001804057291 */ /* 0x000fe2000f8e18ff */
[----:B------:R-:W-:-:S04]  /*5390*/  LOP3.LUT R9, R9, UR6, RZ, 0x3c, !PT ;  /* 0x0000000609097c12 */ /* 0x000fc8000f8e3cff */
[----:B-1----:R-:W-:-:S04]  /*53a0*/  SHF.L.U32 R2, R9, 0x1f, RZ ;  /* 0x0000001f09027819 */ /* 0x002fc800000006ff */
[----:B------:R-:W1:Y:S02]  /*53b0*/  SYNCS.PHASECHK.TRANS64.TRYWAIT P0, [UR5], R2 ;  /* 0x00000002ff0075a7 */ /* 0x000e640008001105 */
[----:B-1----:R-:W-:Y:S05]  /*53c0*/  @!P0 BRA `(.L_x_87) ;  /* 0x0000003000d48947 */ /* 0x002fea0003800000 */
.L_x_175:
[----:B------:R-:W-:-:S04]  /*53d0*/  UIADD3 UR4, UPT, UPT, UR4, 0x1, URZ ;  /* 0x0000000104047890 */ /* 0x000fc8000fffe0ff */
[----:B------:R-:W-:-:S04]  /*53e0*/  UISETP.NE.AND UP0, UPT, UR4, 0x3, UPT ;  /* 0x000000030400788c */ /* 0x000fc8000bf05270 */
[----:B------:R-:W-:Y:S02]  /*53f0*/  USEL UR5, URZ, 0x1, UP0 ;  /* 0x00000001ff057887 */ /* 0x000fe40008000000 */
[----:B------:R-:W-:-:S04]  /*5400*/  USEL UR4, UR4, URZ, UP0 ;  /* 0x000000ff04047287 */ /* 0x000fc80008000000 */
[----:B------:R-:W-:Y:S01]  /*5410*/  ULEA UR4, UR4, UR24, 0x3 ;  /* 0x0000001804047291 */ /* 0x000fe2000f8e18ff */
[----:B-1----:R-:W-:-:S04]  /*5420*/  LOP3.LUT R2, R9, UR5, RZ, 0x3c, !PT ;  /* 0x0000000509027c12 */ /* 0x002fc8000f8e3cff */
[----:B------:R-:W-:Y:S01]  /*5430*/  SHF.L.U32 R2, R2, 0x1f, RZ ;  /* 0x0000001f02027819 */ /* 0x000fe200000006ff */
[----:B------:R-:W-:-:S07]  /*5440*/  IMAD.U32 R0, RZ, RZ, UR4 ;  /* 0x00000004ff007e24 */ /* 0x000fce000f8e00ff */
.L_x_88:
[----:B-1----:R1:W2:Y:S02]  /*5450*/  SYNCS.PHASECHK.TRANS64.TRYWAIT P0, [R0+URZ], R2 ;  /* 0x00000002000075a7 */ /* 0x0022a400080011ff */
[----:B--2---:R-:W-:Y:S05]  /*5460*/  @!P0 NANOSLEEP.SYNCS 0x989680 ;  /* 0x009896800000895d */ /* 0x004fea0003900000 */
[----:B------:R-:W2:Y:S02]  /*5470*/  @!P0 SYNCS.PHASECHK.TRANS64 P0, [R0+URZ], R2 ;  /* 0x00000002000085a7 */ /* 0x000ea400080010ff */
[----:B--2---:R-:W-:Y:S05]  /*5480*/  @P0 EXIT ;  /* 0x000000000000094d */ /* 0x004fea0003800000 */
[----:B------:R-:W-:Y:S05]  /*5490*/  BRA `(.L_x_88) ;  /* 0xfffffffc00ec7947 */ /* 0x000fea000383ffff */
.L_x_76:
[----:B------:R-:W-:-:S06]  /*54a0*/  UISETP.GE.AND UP0, UPT, UR18, 0x4, UPT ;  /* 0x000000041200788c */ /* 0x000fcc000bf06270 */
[----:B------:R-:W-:-:S13]  /*54b0*/  PLOP3.LUT P0, PT, PT, PT, UP0, 0x80, 0x8 ;  /* 0x000000000008781c */ /* 0x000fda0003f0f008 */
[----:B-1----:R-:W-:Y:S05]  /*54c0*/  @!P0 EXIT ;  /* 0x000000000000894d */ /* 0x002fea0003800000 */
[----:B------:R-:W1:Y:S08]  /*54d0*/  S2UR UR4, SR_CgaCtaId ;  /* 0x00000000000479c3 */ /* 0x000e700000008800 */
[----:B------:R-:W-:Y:S01]  /*54e0*/  BAR.SYNC.DEFER_BLOCKING 0x6, 0xa0 ;  /* 0x0182800000007b1d */ /* 0x000fe20000010000 */
[C---:B------:R-:W-:Y:S01]  /*54f0*/  IMAD.SHL.U32 R6, R47.reuse, 0x20, RZ ;  /* 0x000000202f067824 */ /* 0x040fe200078e00ff */
[C---:B------:R-:W-:Y:S01]  /*5500*/  LOP3.LUT P0, RZ, R47.reuse, 0x4, RZ, 0xc0, !PT ;  /* 0x000000042fff7812 */ /* 0x040fe2000780c0ff */
[C---:B------:R-:W-:Y:S01]  /*5510*/  IMAD.SHL.U32 R0, R47.reuse, 0x4, RZ ;  /* 0x000000042f007824 */ /* 0x040fe200078e00ff */
[----:B------:R-:W-:Y:S01]  /*5520*/  CS2R R44, SRZ ;  /* 0x00000000002c7805 */ /* 0x000fe2000001ff00 */
[C---:B------:R-:W-:Y:S01]  /*5530*/  IMAD.SHL.U32 R46, R47.reuse, 0x10, RZ ;  /* 0x000000102f2e7824 */ /* 0x040fe200078e00ff */
[----:B------:R-:W-:Y:S01]  /*5540*/  UMOV UR48, 0x400 ;  /* 0x0000040000307882 */ /* 0x000fe20000000000 */
[----:B------:R-:W-:Y:S01]  /*5550*/  LOP3.LUT R3, R6, 0xc0, RZ, 0xc0, !PT ;  /* 0x000000c006037812 */ /* 0x000fe200078ec0ff */
[----:B------:R-:W2:Y:S01]  /*5560*/  LDC.64 R42, c[0x0][0x8b0] ;  /* 0x00022c00ff2a7b82 */ /* 0x000ea20000000a00 */
[----:B------:R-:W-:Y:S01]  /*5570*/  IMAD.U32 R23, R47, 0x10000, RZ ;  /* 0x000100002f177824 */ /* 0x000fe200078e00ff */
[----:B------:R-:W-:Y:S01]  /*5580*/  LOP3.LUT R46, R46, 0x600, RZ, 0xc0, !PT ;  /* 0x000006002e2e7812 */ /* 0x000fe200078ec0ff */
[----:B------:R-:W-:Y:S01]  /*5590*/  IMAD.MOV.U32 R57, RZ, RZ, 0x10 ;  /* 0x00000010ff397424 */ /* 0x000fe200078e00ff */
[----:B------:R-:W-:Y:S01]  /*55a0*/  LOP3.LUT R0, R3, 0x18, R0, 0xf8, !PT ;  /* 0x0000001803007812 */ /* 0x000fe200078ef800 */
[----:B------:R-:W-:Y:S01]  /*55b0*/  IMAD.MOV.U32 R22, RZ, RZ, RZ ;  /* 0x000000ffff167224 */ /* 0x000fe200078e00ff */
[----:B------:R-:W-:Y:S01]  /*55c0*/  SHF.R.U32.HI R3, RZ, 0x1, R47 ;  /* 0x00000001ff037819 */ /* 0x000fe2000001162f */
[----:B------:R-:W3:Y:S01]  /*55d0*/  LDCU UR62, c[0x0][0x370] ;  /* 0x00006e00ff3e77ac */ /* 0x000ee20008000800 */
[----:B------:R-:W4:Y:S01]  /*55e0*/  LDC.64 R40, c[0x0][0x8a8] ;  /* 0x00022a00ff287b82 */ /* 0x000f220000000a00 */
[----:B------:R-:W-:-:S02]  /*55f0*/  LOP3.LUT R46, R46, 0x20, R6, 0xf8, !PT ;  /* 0x000000202e2e7812 */ /* 0x000fc400078ef806 */
[----:B------:R-:W-:Y:S01]  /*5600*/  LOP3.LUT R0, R0, 0x8, R3, 0x78, !PT ;  /* 0x0000000800007812 */ /* 0x000fe200078e7803 */
[----:B------:R-:W2:Y:S01]  /*5610*/  LDCU UR45, c[0x0][0xb0c] ;  /* 0x00016180ff2d77ac */ /* 0x000ea20008000800 */
[----:B------:R-:W-:Y:S02]  /*5620*/  LOP3.LUT R46, R46, 0x100, R6, 0xf8, !PT ;  /* 0x000001002e2e7812 */ /* 0x000fe400078ef806 */
[----:B------:R-:W-:Y:S01]  /*5630*/  LOP3.LUT R47, R47, 0x60, RZ, 0xc0, !PT ;  /* 0x000000602f2f7812 */ /* 0x000fe200078ec0ff */
[----:B-1----:R-:W-:Y:S01]  /*5640*/  ULEA UR48, UR4, UR48, 0x18 ;  /* 0x0000003004307291 */ /* 0x002fe2000f8ec0ff */
[----:B------:R-:W-:Y:S01]  /*5650*/  LOP3.LUT R46, R46, R0, RZ, 0xfc, !PT ;  /* 0x000000002e2e7212 */ /* 0x000fe200078efcff */
[----:B------:R-:W1:Y:S01]  /*5660*/  LDCU.64 UR4, c[0x0][0x890] ;  /* 0x00011200ff0477ac */ /* 0x000e620008000a00 */
[----:B------:R-:W-:Y:S02]  /*5670*/  LOP3.LUT R23, R23, 0x600000, RZ, 0xc0, !PT ;  /* 0x0060000017177812 */ /* 0x000fe400078ec0ff */
[----:B------:R-:W-:Y:S01]  /*5680*/  SEL R57, R57, 0xfffffff0, !P0 ;  /* 0xfffffff039397807 */ /* 0x000fe20004000000 */
[----:B------:R-:W2:Y:S03]  /*5690*/  LDCU UR38, c[0x0][0xb30] ;  /* 0x00016600ff2677ac */ /* 0x000ea60008000800 */
[----:B------:R-:W3:Y:S01]  /*56a0*/  LDS R2, [UR48+0x160] ;  /* 0x00016030ff027984 */ /* 0x000ee20008000800 */
[----:B------:R-:W2:Y:S01]  /*56b0*/  LDCU.64 UR60, c[0x0][0x888] ;  /* 0x00011100ff3c77ac */ /* 0x000ea20008000a00 */
[----:B------:R-:W2:Y:S01]  /*56c0*/  LDCU.64 UR46, c[0x0][0xb28] ;  /* 0x00016500ff2e77ac */ /* 0x000ea20008000a00 */
[----:B------:R-:W2:Y:S01]  /*56d0*/  LDCU.128 UR56, c[0x0][0xb10] ;  /* 0x00016200ff3877ac */ /* 0x000ea20008000c00 */
[----:B-1----:R-:W-:-:S02]  /*56e0*/  IMAD.U32 R51, RZ, RZ, UR4 ;  /* 0x00000004ff337e24 */ /* 0x002fc4000f8e00ff */
[----:B------:R-:W-:Y:S01]  /*56f0*/  IMAD.U32 R50, RZ, RZ, UR5 ;  /* 0x00000005ff327e24 */ /* 0x000fe2000f8e00ff */
[----:B------:R-:W1:Y:S01]  /*5700*/  LDCU.64 UR4, c[0x0][0xa90] ;  /* 0x00015200ff0477ac */ /* 0x000e620008000a00 */
[----:B------:R-:W2:Y:S01]  /*5710*/  LDCU UR55, c[0x0][0x374] ;  /* 0x00006e80ff3777ac */ /* 0x000ea20008000800 */
[----:B------:R-:W-:Y:S01]  /*5720*/  UMOV UR54, 0x1 ;  /* 0x0000000100367882 */ /* 0x000fe20000000000 */
[----:B------:R-:W-:Y:S01]  /*5730*/  UMOV UR49, URZ ;  /* 0x000000ff00317c82 */ /* 0x000fe20008000000 */
[----:B------:R-:W-:Y:S01]  /*5740*/  UMOV UR53, URZ ;  /* 0x000000ff00357c82 */ /* 0x000fe20008000000 */
[----:B------:R-:W-:Y:S01]  /*5750*/  UMOV UR50, URZ ;  /* 0x000000ff00327c82 */ /* 0x000fe20008000000 */
[----:B-1----:R-:W-:Y:S01]  /*5760*/  IMAD.U32 R53, RZ, RZ, UR4 ;  /* 0x00000004ff357e24 */ /* 0x002fe2000f8e00ff */
[----:B------:R-:W-:Y:S01]  /*5770*/  UIADD3 UR4, UPT, UPT, UR48, 0x200, URZ ;  /* 0x0000020030047890 */ /* 0x000fe2000fffe0ff */
[----:B------:R-:W-:-:S05]  /*5780*/  IMAD.U32 R52, RZ, RZ, UR5 ;  /* 0x00000005ff347e24 */ /* 0x000fca000f8e00ff */
[----:B------:R-:W-:Y:S02]  /*5790*/  IMAD.U32 R0, RZ, RZ, UR4 ;  /* 0x00000004ff007e24 */ /* 0x000fe4000f8e00ff */
[C---:B---3--:R-:W-:Y:S01]  /*57a0*/  VIADD R3, R2.reuse, 0x40 ;  /* 0x0000004002037836 */ /* 0x048fe20000000000 */
[----:B------:R-:W-:-:S04]  /*57b0*/  LOP3.LUT R2, R2, 0xffff, RZ, 0xc0, !PT ;  /* 0x0000ffff02027812 */ /* 0x000fc800078ec0ff */
[----:B------:R-:W-:-:S05]  /*57c0*/  LOP3.LUT R3, R3, 0xffff, RZ, 0xc0, !PT ;  /* 0x0000ffff03037812 */ /* 0x000fca00078ec0ff */
[----:B--2-4-:R1:W-:Y:S02]  /*57d0*/  STL.64 [R1], R2 ;  /* 0x0000000201007387 */ /* 0x0143e40000100a00 */
.L_x_119:
[----:B-1----:R-:W-:Y:S04]  /*57e0*/  SHF.L.U32 R2, R44, 0x1f, RZ ;  /* 0x0000001f2c027819 */ /* 0x002fe800000006ff */
[----:B------:R-:W1:Y:S02]  /*57f0*/  SYNCS.PHASECHK.TRANS64.TRYWAIT P0, [UR48+0x110], R2 ;  /* 0x00011002ff0075a7 */ /* 0x000e640008001130 */
[----:B-1----:R-:W-:Y:S05]  /*5800*/  @!P0 BRA `(.L_x_89) ;  /* 0x0000002c00dc8947 */ /* 0x002fea0003800000 */
.L_x_177:
[----:B------:R-:W2:Y:S01]  /*5810*/  LDS.128 R4, [UR48+0x150] ;  /* 0x00015030ff047984 */ /* 0x000ea20008000c00 */
[----:B------:R-:W-:Y:S01]  /*5820*/  UIADD3 UR4, UPT, UPT, UR48, 0x118, URZ ;  /* 0x0000011830047890 */ /* 0x000fe2000fffe0ff */
[----:B-1----:R-:W-:Y:S01]  /*5830*/  IMAD R2, R22, 0x4, R1 ;  /* 0x0000000416027824 */ /* 0x002fe200078e0201 */
[----:B------:R-:W-:Y:S01]  /*5840*/  UISETP.GE.AND UP0, UPT, UR39, 0x1, UPT ;  /* 0x000000012700788c */ /* 0x000fe2000bf06270 */
[----:B------:R-:W-:Y:S01]  /*5850*/  @!PT LDS RZ, [RZ] ;  /* 0x00000000fffff984 */ /* 0x000fe20000000800 */
[----:B------:R-:W-:Y:S01]  /*5860*/  @!PT LDS RZ, [RZ] ;  /* 0x00000000fffff984 */ /* 0x000fe20000000800 */
[----:B------:R-:W-:Y:S01]  /*5870*/  @!PT LDS RZ, [RZ] ;  /* 0x00000000fffff984 */ /* 0x000fe20000000800 */
[----:B------:R-:W-:Y:S01]  /*5880*/  @!PT LDS RZ, [RZ] ;  /* 0x00000000fffff984 */ /* 0x000fe20000000800 */
[----:B------:R1:W-:Y:S06]  /*5890*/  MEMBAR.ALL.CTA ;  /* 0x0000000000007992 */ /* 0x0003ec0000008000 */
[----:B-1----:R-:W1:Y:S01]  /*58a0*/  FENCE.VIEW.ASYNC.S ;  /* 0x00000000000073c6 */ /* 0x002e620000000000 */
[----:B------:R-:W-:Y:S09]  /*58b0*/  UPRMT UR4, URZ, 0x654, UR4 ;  /* 0x00000654ff047896 */ /* 0x000ff20008000004 */
[----:B-1----:R-:W-:Y:S01]  /*58c0*/  SYNCS.ARRIVE.TRANS64.RED.A1T0 RZ, [UR4], RZ ;  /* 0x000000ffffff79a7 */ /* 0x002fe20008100404 */
[----:B------:R-:W5:Y:S01]  /*58d0*/  LDL R2, [R2] ;  /* 0x0000000002027983 */ /* 0x000f620000100800 */
[----:B--2---:R-:W-:Y:S11]  /*58e0*/  LOP3.LUT P0, RZ, R6, 0x1, RZ, 0xc0, !PT ;  /* 0x0000000106ff7812 */ /* 0x004ff6000780c0ff */
[----:B------:R-:W-:Y:S02]  /*58f0*/  @!UPT UIADD3 URZ, UPT, UPT, URZ, URZ, URZ ;  /* 0x000000fffffff290 */ /* 0x000fe4000fffe0ff */
[----:B------:R-:W-:Y:S01]  /*5900*/  VOTEU.ANY UP1, P0 ;  /* 0x0000000000ff7886 */ /* 0x000fe20000020100 */
[----:B------:R-:W-:Y:S01]  /*5910*/  PLOP3.LUT P0, PT, PT, PT, UP1, 0x80, 0x8 ;  /* 0x000000000008781c */ /* 0x000fe20003f0f018 */
[----:B------:R-:W-:Y:S11]  /*5920*/  UP2UR UR63, UPR, URZ, 0x2 ;  /* 0x00000002ff3f7883 */ /* 0x000ff60008000000 */
[----:B------:R-:W-:Y:S01]  /*5930*/  @!UPT UIADD3 URZ, UPT, UPT, URZ, URZ, URZ ;  /* 0x000000fffffff290 */ /* 0x000fe2000fffe0ff */
[----:B------:R-:W-:Y:S02]  /*5940*/  @P0 MOV R3, R4 ;  /* 0x0000000400030202 */ /* 0x000fe40000000f00 */
[----:B------:R-:W-:Y:S02]  /*5950*/  @P0 LOP3.LUT R0, R5, 0xffff, RZ, 0xc0, !PT ;  /* 0x0000ffff05000812 */ /* 0x000fe400078ec0ff */
[----:B------:R-:W-:Y:S02]  /*5960*/  @P0 R2UR UR5, R3 ;  /* 0x00000000030502ca */ /* 0x000fe400000e0000 */
[----:B------:R-:W-:Y:S11]  /*5970*/  @P0 R2UR UR4, R0 ;  /* 0x00000000000402ca */ /* 0x000ff600000e0000 */
[----:B------:R-:W-:Y:S02]  /*5980*/  @UP1 UMOV UR37, UR5 ;  /* 0x0000000500251c82 */ /* 0x000fe40008000000 */
[----:B------:R-:W-:Y:S01]  /*5990*/  @UP1 UMOV UR36, UR4 ;  /* 0x0000000400241c82 */ /* 0x000fe20008000000 */
[----:B------:R-:W-:Y:S05]  /*59a0*/  BRA.U !UP0, `(.L_x_90) ;  /* 0x0000000108cc7547 */ /* 0x000fea000b800000 */
[----:B------:R-:W1:Y:S01]  /*59b0*/  LDCU UR9, c[0x0][0xb20] ;  /* 0x00016400ff0977ac */ /* 0x000e620008000800 */
[----:B------:R-:W-:Y:S02]  /*59c0*/  UIMAD.WIDE.U32 UR4, UR55, UR59, URZ ;  /* 0x0000003b370472a5 */ /* 0x000fe4000f8e00ff */
[----:B------:R-:W-:Y:S02]  /*59d0*/  UIMAD.WIDE.U32 UR6, UR62, UR56, URZ ;  /* 0x000000383e0672a5 */ /* 0x000fe4000f8e00ff */
[----:B------:R-:W-:Y:S02]  /*59e0*/  UIMAD.WIDE.U32 UR10, UR36, UR59, URZ ;  /* 0x0000003b240a72a5 */ /* 0x000fe4000f8e00ff */
[----:B------:R-:W-:Y:S02]  /*59f0*/  UISETP.NE.AND UP0, UPT, UR58, 0x1, UPT ;  /* 0x000000013a00788c */ /* 0x000fe4000bf05270 */
[----:B------:R-:W-:Y:S02]  /*5a00*/  UISETP.NE.AND UP1, UPT, UR45, 0x1, UPT ;  /* 0x000000012d00788c */ /* 0x000fe4000bf25270 */
[----:B------:R-:W-:Y:S02]  /*5a10*/  UISETP.NE.AND UP2, UPT, UR39, 0x1, UPT ;  /* 0x000000012700788c */ /* 0x000fe4000bf45270 */
[----:B------:R-:W-:Y:S01]  /*5a20*/  UIMAD.WIDE.U32 UR12, UR37, UR56, URZ ;  /* 0x00000038250c72a5 */ /* 0x000fe2000f8e00ff */
[----:B------:R-:W-:Y:S01]  /*5a30*/  UMOV UR4, UR5 ;  /* 0x0000000500047c82 */ /* 0x000fe20008000000 */
[----:B------:R-:W-:Y:S01]  /*5a40*/  UMOV UR6, UR11 ;  /* 0x0000000b00067c82 */ /* 0x000fe20008000000 */
[----:B-1----:R-:W-:Y:S03]  /*5a50*/  USHF.R.U32.HI UR8, URZ, UR9, UR4 ;  /* 0x00000009ff087299 */ /* 0x002fe60008011604 */
[----:B------:R-:W-:Y:S02]  /*5a60*/  UMOV UR4, UR7 ;  /* 0x0000000700047c82 */ /* 0x000fe40008000000 */
[----:B------:R-:W-:Y:S02]  /*5a70*/  USHF.R.U32.HI UR5, URZ, UR57, UR4 ;  /* 0x00000039ff057299 */ /* 0x000fe40008011604 */
[----:B------:R-:W-:Y:S02]  /*5a80*/  USEL UR4, UR55, UR8, !UP0 ;  /* 0x0000000837047287 */ /* 0x000fe4000c000000 */
[----:B------:R-:W-:Y:S02]  /*5a90*/  USHF.R.U32.HI UR8, URZ, UR9, UR6 ;  /* 0x00000009ff087299 */ /* 0x000fe40008011606 */
[----:B------:R-:W-:Y:S02]  /*5aa0*/  UIMAD.WIDE.U32 UR6, UR4, UR46, URZ ;  /* 0x0000002e040672a5 */ /* 0x000fe4000f8e00ff */
[----:B------:R-:W-:Y:S02]  /*5ab0*/  USEL UR9, UR62, UR5, !UP1 ;  /* 0x000000053e097287 */ /* 0x000fe4000c800000 */
[----:B------:R-:W-:Y:S02]  /*5ac0*/  USEL UR8, UR36, UR8, !UP0 ;  /* 0x0000000824087287 */ /* 0x000fe4000c000000 */
[----:B------:R-:W-:Y:S01]  /*5ad0*/  UIMAD.WIDE.U32 UR10, UR9, UR46, URZ ;  /* 0x0000002e090a72a5 */ /* 0x000fe2000f8e00ff */
[----:B------:R-:W-:Y:S01]  /*5ae0*/  UMOV UR6, UR7 ;  /* 0x0000000700067c82 */ /* 0x000fe20008000000 */
[----:B------:R-:W-:Y:S01]  /*5af0*/  UMOV UR5, UR13 ;  /* 0x0000000d00057c82 */ /* 0x000fe20008000000 */
[----:B------:R-:W-:Y:S02]  /*5b00*/  @UP2 USHF.R.U32.HI UR4, URZ, UR47, UR6 ;  /* 0x0000002fff042299 */ /* 0x000fe40008011606 */
[----:B------:R-:W-:Y:S02]  /*5b10*/  USHF.R.U32.HI UR5, URZ, UR57, UR5 ;  /* 0x00000039ff057299 */ /* 0x000fe40008011605 */
[----:B------:R-:W-:Y:S02]  /*5b20*/  UIMAD UR4, UR39, UR4, URZ ;  /* 0x00000004270472a4 */ /* 0x000fe4000f8e02ff */
[----:B------:R-:W-:Y:S02]  /*5b30*/  USEL UR5, UR37, UR5, !UP1 ;  /* 0x0000000525057287 */ /* 0x000fe4000c800000 */
[----:B------:R-:W-:Y:S01]  /*5b40*/  UISETP.GE.AND UP0, UPT, UR8, UR4, UPT ;  /* 0x000000040800728c */ /* 0x000fe2000bf06270 */
[----:B------:R-:W-:Y:S01]  /*5b50*/  UMOV UR6, UR11 ;  /* 0x0000000b00067c82 */ /* 0x000fe20008000000 */
[----:B------:R-:W-:Y:S02]  /*5b60*/  UIMAD.WIDE.U32 UR10, UR8, UR46, URZ ;  /* 0x0000002e080a72a5 */ /* 0x000fe4000f8e00ff */
[----:B------:R-:W-:Y:S04]  /*5b70*/  @UP2 USHF.R.U32.HI UR9, URZ, UR47, UR6 ;  /* 0x0000002fff092299 */ /* 0x000fe80008011606 */
[----:B------:R-:W-:Y:S01]  /*5b80*/  UIMAD UR6, UR39, UR9, URZ ;  /* 0x00000009270672a4 */ /* 0x000fe2000f8e02ff */
[----:B------:R-:W-:Y:S03]  /*5b90*/  UMOV UR4, UR11 ;  /* 0x0000000b00047c82 */ /* 0x000fe60008000000 */
[----:B------:R-:W-:Y:S02]  /*5ba0*/  UISETP.GE.OR UP0, UPT, UR5, UR6, UP0 ;  /* 0x000000060500728c */ /* 0x000fe40008706670 */
[----:B------:R-:W-:Y:S02]  /*5bb0*/  USHF.R.U32.HI UR4, URZ, UR47, UR4 ;  /* 0x0000002fff047299 */ /* 0x000fe40008011604 */
[----:B------:R-:W-:Y:S02]  /*5bc0*/  UIMAD.WIDE.U32 UR6, UR5, UR46, URZ ;  /* 0x0000002e050672a5 */ /* 0x000fe4000f8e00ff */
[----:B------:R-:W-:Y:S02]  /*5bd0*/  USEL UR11, UR8, UR4, !UP2 ;  /* 0x00000004080b7287 */ /* 0x000fe4000d000000 */
[----:B------:R-:W-:Y:S02]  /*5be0*/  UIADD3 UR6, UPT, UPT, -UR5, URZ, URZ ;  /* 0x000000ff05067290 */ /* 0x000fe4000fffe1ff */
[----:B------:R-:W-:Y:S02]  /*5bf0*/  UIADD3 UR10, UPT, UPT, -UR11, URZ, URZ ;  /* 0x000000ff0b0a7290 */ /* 0x000fe4000fffe1ff */
[----:B------:R-:W-:Y:S02]  /*5c00*/  UIMAD UR6, UR45, UR6, UR37 ;  /* 0x000000062d0672a4 */ /* 0x000fe4000f8e0225 */
[----:B------:R-:W-:Y:S01]  /*5c10*/  UIMAD UR10, UR39, UR10, UR8 ;  /* 0x0000000a270a72a4 */ /* 0x000fe2000f8e0208 */
[----:B------:R-:W-:Y:S01]  /*5c20*/  @!UP0 UMOV UR4, UR7 ;  /* 0x0000000700048c82 */ /* 0x000fe20008000000 */
[----:B------:R-:W-:Y:S02]  /*5c30*/  UIADD3 UR7, UPT, UPT, -UR8, URZ, URZ ;  /* 0x000000ff08077290 */ /* 0x000fe4000fffe1ff */
[----:B------:R-:W-:Y:S04]  /*5c40*/  @!UP0 USHF.R.U32.HI UR4, URZ, UR47, UR4 ;  /* 0x0000002fff048299 */ /* 0x000fe80008011604 */
[----:B------:R-:W-:Y:S04]  /*5c50*/  @!UP0 USEL UR4, UR5, UR4, !UP2 ;  /* 0x0000000405048287 */ /* 0x000fe8000d000000 */
[----:B------:R-:W-:Y:S02]  /*5c60*/  @!UP0 UIMAD UR9, UR9, UR10, UR4 ;  /* 0x0000000a090982a4 */ /* 0x000fe4000f8e0204 */
[----:B------:R-:W-:Y:S02]  /*5c70*/  @!UP0 UIADD3 UR10, UPT, UPT, UR11, -UR4, URZ ;  /* 0x800000040b0a8290 */ /* 0x000fe4000fffe0ff */
[----:B------:R-:W-:Y:S02]  /*5c80*/  UIMAD UR4, UR58, UR7, UR36 ;  /* 0x000000073a0472a4 */ /* 0x000fe4000f8e0224 */
[----:B------:R-:W-:Y:S03]  /*5c90*/  @!UP0 UIMAD UR8, UR10, UR39, UR5 ;  /* 0x000000270a0882a4 */ /* 0x000fe6000f8e0205 */
[----:B------:R-:W-:Y:S02]  /*5ca0*/  @!UP0 UMOV UR5, UR9 ;  /* 0x0000000900058c82 */ /* 0x000fe40008000000 */
[----:B------:R-:W-:Y:S02]  /*5cb0*/  UIMAD UR37, UR5, UR45, UR6 ;  /* 0x0000002d052572a4 */ /* 0x000fe4000f8e0206 */
[----:B------:R-:W-:Y:S11]  /*5cc0*/  UIMAD UR36, UR8, UR58, UR4 ;  /* 0x0000003a082472a4 */ /* 0x000ff6000f8e0204 */
[----:B------:R-:W-:Y:S01]  /*5cd0*/  @!UPT UIADD3 URZ, UPT, UPT, URZ, URZ, URZ ;  /* 0x000000fffffff290 */ /* 0x000fe2000fffe0ff */
.L_x_90:
[----:B------:R-:W-:Y:S01]  /*5ce0*/  UISETP.NE.AND UP0, UPT, UR38, 0x1, UPT ;  /* 0x000000012600788c */ /* 0x000fe2000bf05270 */
[----:B------:R-:W-:Y:S01]  /*5cf0*/  @P0 SHF.R.U32.HI R4, RZ, 0x10, R5 ;  /* 0x00000010ff040819 */ /* 0x000fe20000011605 */
[----:B------:R-:W-:Y:S01]  /*5d00*/  USHF.L.U32 UR41, UR26, 0x6, URZ ;  /* 0x000000061a297899 */ /* 0x000fe200080006ff */
[----:B------:R-:W-:Y:S02]  /*5d10*/  R2UR UR11, R58 ;  /* 0x000000003a0b72ca */ /* 0x000fe400000e0000 */
[----:B------:R-:W-:Y:S06]  /*5d20*/  @P0 R2UR UR11, R4 ;  /* 0x00000000040b02ca */ /* 0x000fec00000e0000 */
[----:B------:R-:W1:Y:S07]  /*5d30*/  @!UP0 LDCU.128 UR12, c[0x0][0xb10] ;  /* 0x00016200ff0c87ac */ /* 0x000e6e0008000c00 */
[----:B------:R-:W-:Y:S01]  /*5d40*/  IMAD.U32 R58, RZ, RZ, UR11 ;  /* 0x0000000bff3a7e24 */ /* 0x000fe2000f8e00ff */
[----:B------:R-:W2:Y:S01]  /*5d50*/  @!UP0 LDCU UR5, c[0x0][0xb0c] ;  /* 0x00016180ff0587ac */ /* 0x000ea20008000800 */
[----:B------:R-:W3:Y:S01]  /*5d60*/  @!UP0 LDCU UR10, c[0x0][0xb20] ;  /* 0x00016400ff0a87ac */ /* 0x000ee20008000800 */
[----:B------:R-:W-:Y:S02]  /*5d70*/  UIADD3 UR11, UPT, UPT, UR48, 0x200, URZ ;  /* 0x00000200300b7890 */ /* 0x000fe4000fffe0ff */
[----:B-1----:R-:W-:Y:S02]  /*5d80*/  UIMAD.WIDE.U32 UR8, UR37, UR12, URZ ;  /* 0x0000000c250872a5 */ /* 0x002fe4000f8e00ff */
[----:B------:R-:W-:Y:S02]  /*5d90*/  UIMAD.WIDE.U32 UR6, UR36, UR15, URZ ;  /* 0x0000000f240672a5 */ /* 0x000fe4000f8e00ff */
[----:B------:R-:W-:Y:S03]  /*5da0*/  @!UP0 UISETP.NE.AND UP1, UPT, UR14, 0x1, UPT ;  /* 0x000000010e00888c */ /* 0x000fe6000bf25270 */
[----:B------:R-:W-:Y:S01]  /*5db0*/  @!UP0 UMOV UR4, UR9 ;  /* 0x0000000900048c82 */ /* 0x000fe20008000000 */
[----:B--2---:R-:W-:Y:S02]  /*5dc0*/  @!UP0 UISETP.NE.AND UP2, UPT, UR5, 0x1, UPT ;  /* 0x000000010500888c */ /* 0x004fe4000bf45270 */
[----:B------:R-:W-:Y:S01]  /*5dd0*/  @!UP0 USHF.R.U32.HI UR4, URZ, UR13, UR4 ;  /* 0x0000000dff048299 */ /* 0x000fe20008011604 */
[----:B------:R-:W-:Y:S02]  /*5de0*/  @!UP0 UMOV UR6, UR7 ;  /* 0x0000000700068c82 */ /* 0x000fe40008000000 */
[----:B---3--:R-:W-:Y:S02]  /*5df0*/  @!UP0 USHF.R.U32.HI UR6, URZ, UR10, UR6 ;  /* 0x0000000aff068299 */ /* 0x008fe40008011606 */
[----:B------:R-:W-:Y:S02]  /*5e00*/  @!UP0 USEL UR7, UR37, UR4, !UP2 ;  /* 0x0000000425078287 */ /* 0x000fe4000d000000 */
[----:B------:R-:W-:Y:S04]  /*5e10*/  @!UP0 USEL UR6, UR36, UR6, !UP1 ;  /* 0x0000000624068287 */ /* 0x000fe8000c800000 */
[----:B------:R-:W-:Y:S02]  /*5e20*/  @!UP0 UIADD3 UR4, UPT, UPT, -UR7, UR6, URZ ;  /* 0x0000000607048290 */ /* 0x000fe4000fffe1ff */
[----:B------:R-:W-:Y:S02]  /*5e30*/  @!UP0 UIADD3 UR6, UPT, UPT, UR7, -UR6, URZ ;  /* 0x8000000607068290 */ /* 0x000fe4000fffe0ff */
[----:B------:R-:W-:Y:S02]  /*5e40*/  @!UP0 UIMAD UR37, UR4, UR5, UR37 ;  /* 0x00000005042582a4 */ /* 0x000fe4000f8e0225 */
[----:B------:R-:W-:Y:S02]  /*5e50*/  @!UP0 UIMAD UR36, UR6, UR14, UR36 ;  /* 0x0000000e062482a4 */ /* 0x000fe4000f8e0224 */
[----:B------:R-:W-:Y:S09]  /*5e60*/  ULOP3.LUT UP0, URZ, UR11, 0x1b0, URZ, 0xc0, !UPT ;  /* 0x000001b00bff7892 */ /* 0x000ff2000f80c0ff */
[----:B------:R-:W-:Y:S05]  /*5e70*/  BRA.U !UP0, `(.L_x_91) ;  /* 0x00000001087c7547 */ /* 0x000fea000b800000 */
[----:B------:R-:W1:Y:S01]  /*5e80*/  LDCU.64 UR8, c[0x4][0x80] ;  /* 0x01001000ff0877ac */ /* 0x000e620008000a00 */
[----:B------:R-:W-:Y:S01]  /*5e90*/  MOV R16, 0x0 ;  /* 0x0000000000107802 */ /* 0x000fe20000000f00 */
[----:B------:R-:W-:Y:S02]  /*5ea0*/  HFMA2 R12, -RZ, RZ, 0, 5.9604644775390625e-08 ;  /* 0x00000001ff0c7431 */ /* 0x000fe400000001ff */
[----:B------:R-:W-:Y:S01]  /*5eb0*/  IMAD.MOV.U32 R8, RZ, RZ, 0x70 ;  /* 0x00000070ff087424 */ /* 0x000fe200078e00ff */
[----:B------:R2:W3:Y:S01]  /*5ec0*/  LDC.64 R14, c[0x4][R16] ;  /* 0x01000000100e7b82 */ /* 0x0004e20000000a00 */
[----:B------:R-:W4:Y:S01]  /*5ed0*/  LDCU.64 UR6, c[0x4][0x88] ;  /* 0x01001100ff0677ac */ /* 0x000f220008000a00 */
[----:B------:R-:W-:Y:S01]  /*5ee0*/  IMAD.MOV.U32 R13, RZ, RZ, RZ ;  /* 0x000000ffff0d7224 */ /* 0x000fe200078e00ff */
[----:B------:R-:W2:Y:S01]  /*5ef0*/  LDCU.64 UR4, c[0x4][0x8] ;  /* 0x01000100ff0477ac */ /* 0x000ea20008000a00 */
[----:B-1----:R-:W-:Y:S01]  /*5f00*/  MOV R5, UR9 ;  /* 0x0000000900057c02 */ /* 0x002fe20008000f00 */
[----:B------:R-:W-:Y:S01]  /*5f10*/  IMAD.U32 R4, RZ, RZ, UR8 ;  /* 0x00000008ff047e24 */ /* 0x000fe2000f8e00ff */
[----:B----4-:R-:W-:Y:S01]  /*5f20*/  MOV R7, UR7 ;  /* 0x0000000700077c02 */ /* 0x010fe20008000f00 */
[----:B------:R-:W-:Y:S01]  /*5f30*/  IMAD.U32 R6, RZ, RZ, UR6 ;  /* 0x00000006ff067e24 */ /* 0x000fe2000f8e00ff */
[----:B--2---:R-:W-:Y:S01]  /*5f40*/  MOV R11, UR5 ;  /* 0x00000005000b7c02 */ /* 0x004fe20008000f00 */
[----:B------:R-:W-:Y:S02]  /*5f50*/  IMAD.U32 R10, RZ, RZ, UR4 ;  /* 0x00000004ff0a7e24 */ /* 0x000fe4000f8e00ff */
[----:B------:R-:W-:Y:S07]  /*5f60*/  LEPC R20, `(.L_x_92) ;  /* 0x000000001014794e */ /* 0x000fee0000000000 */
[----:B---3-5:R-:W-:Y:S05]  /*5f70*/  CALL.ABS.NOINC R14 ;  /* 0x000000000e007343 */ /* 0x028fea0003c00000 */
.L_x_92:
[----:B------:R-:W1:Y:S01]  /*5f80*/  LDCU.64 UR8, c[0x4][0x80] ;  /* 0x01001000ff0877ac */ /* 0x000e620008000a00 */
[----:B------:R-:W2:Y:S01]  /*5f90*/  LDC.64 R16, c[0x4][R16] ;  /* 0x0100000010107b82 */ /* 0x000ea20000000a00 */
[----:B------:R-:W-:Y:S02]  /*5fa0*/  HFMA2 R12, -RZ, RZ, 0, 5.9604644775390625e-08 ;  /* 0x00000001ff0c7431 */ /* 0x000fe400000001ff */
[----:B------:R-:W-:Y:S02]  /*5fb0*/  IMAD.MOV.U32 R8, RZ, RZ, 0x70 ;  /* 0x00000070ff087424 */ /* 0x000fe400078e00ff */
[----:B------:R-:W-:Y:S01]  /*5fc0*/  IMAD.MOV.U32 R13, RZ, RZ, RZ ;  /* 0x000000ffff0d7224 */ /* 0x000fe200078e00ff */
[----:B------:R-:W3:Y:S01]  /*5fd0*/  LDCU.64 UR6, c[0x4][0x88] ;  /* 0x01001100ff0677ac */ /* 0x000ee20008000a00 */
[----:B------:R-:W4:Y:S01]  /*5fe0*/  LDCU.64 UR4, c[0x4][0x8] ;  /* 0x01000100ff0477ac */ /* 0x000f220008000a00 */
[----:B-1----:R-:W-:Y:S02]  /*5ff0*/  MOV R4, UR8 ;  /* 0x0000000800047c02 */ /* 0x002fe40008000f00 */
[----:B------:R-:W-:Y:S02]  /*6000*/  MOV R5, UR9 ;  /* 0x0000000900057c02 */ /* 0x000fe40008000f00 */
[----:B---3--:R-:W-:Y:S01]  /*6010*/  MOV R7, UR7 ;  /* 0x0000000700077c02 */ /* 0x008fe20008000f00 */
[----:B------:R-:W-:Y:S01]  /*6020*/  IMAD.U32 R6, RZ, RZ, UR6 ;  /* 0x00000006ff067e24 */ /* 0x000fe2000f8e00ff */
[----:B----4-:R-:W-:Y:S01]  /*6030*/  MOV R11, UR5 ;  /* 0x00000005000b7c02 */ /* 0x010fe20008000f00 */
[----:B------:R-:W-:Y:S02]  /*6040*/  IMAD.U32 R10, RZ, RZ, UR4 ;  /* 0x00000004ff0a7e24 */ /* 0x000fe4000f8e00ff */
[----:B------:R-:W-:Y:S07]  /*6050*/  LEPC R20, `(.L_x_91) ;  /* 0x000000001014794e */ /* 0x000fee0000000000 */
[----:B--2---:R-:W-:Y:S05]  /*6060*/  CALL.ABS.NOINC R16 ;  /* 0x0000000010007343 */ /* 0x004fea0003c00000 */
.L_x_91:
[----:B------:R-:W-:Y:S02]  /*6070*/  R2UR UR6, R56 ;  /* 0x00000000380672ca */ /* 0x000fe400000e0000 */
[----:B------:R-:W-:Y:S02]  /*6080*/  R2UR UR5, R51 ;  /* 0x00000000330572ca */ /* 0x000fe400000e0000 */
[----:B------:R-:W-:Y:S02]  /*6090*/  R2UR UR4, R50 ;  /* 0x00000000320472ca */ /* 0x000fe400000e0000 */
[----:B------:R-:W-:Y:S02]  /*60a0*/  ISETP.NE.U32.AND P4, PT, R42, RZ, PT ;  /* 0x000000ff2a00720c */ /* 0x000fe40003f85070 */
[----:B------:R-:W-:Y:S02]  /*60b0*/  ISETP.NE.U32.AND P2, PT, RZ, UR60, PT ;  /* 0x0000003cff007c0c */ /* 0x000fe4000bf45070 */
[----:B------:R-:W-:Y:S02]  /*60c0*/  ISETP.NE.AND.EX P4, PT, R43, RZ, PT, P4 ;  /* 0x000000ff2b00720c */ /* 0x000fe40003f85340 */
[----:B------:R-:W-:Y:S01]  /*60d0*/  ISETP.NE.AND.EX P2, PT, RZ, UR61, PT, P2 ;  /* 0x0000003dff007c0c */ /* 0x000fe2000bf45320 */
[----:B------:R-:W-:Y:S02]  /*60e0*/  UISETP.NE.AND UP2, UPT, UR6, URZ, UPT ;  /* 0x000000ff0600728c */ /* 0x000fe4000bf45270 */
[----:B------:R-:W-:Y:S04]  /*60f0*/  UISETP.NE.U32.AND UP0, UPT, UR5, URZ, UPT ;  /* 0x000000ff0500728c */ /* 0x000fe8000bf05070 */
[----:B------:R-:W-:Y:S01]  /*6100*/  UISETP.NE.AND.EX UP1, UPT, UR4, URZ, UPT, UP0 ;  /* 0x000000ff0400728c */ /* 0x000fe2000bf25300 */
[----:B------:R-:W-:Y:S01]  /*6110*/  PLOP3.LUT P1, PT, PT, PT, UP2, 0x80, 0x8 ;  /* 0x000000000008781c */ /* 0x000fe20003f2f028 */
[----:B------:R-:W-:Y:S03]  /*6120*/  UPLOP3.LUT UP0, UPT, UPT, UPT, UPT, 0x40, 0x4 ;  /* 0x000000000004789c */ /* 0x000fe60003f0e870 */
[----:B------:R-:W-:Y:S06]  /*6130*/  @UP2 UPLOP3.LUT UP0, UPT, UPT, UPT, UP1, 0x80, 0x8 ;  /* 0x000000000008289c */ /* 0x000fec0003f0f010 */
[----:B------:R-:W-:Y:S01]  /*6140*/  PLOP3.LUT P0, PT, PT, PT, UP0, 0x80, 0x8 ;  /* 0x000000000008781c */ /* 0x000fe20003f0f008 */
[----:B------:R-:W-:Y:S01]  /*6150*/  @!UPT UIADD3 URZ, UPT, UPT, URZ, URZ, URZ ;  /* 0x000000fffffff290 */ /* 0x000fe2000fffe0ff */
[----:B------:R-:W-:Y:S11]  /*6160*/  BRA.U !UP1, `(.L_x_93) ;  /* 0x0000000109407547 */ /* 0x000ff6000b800000 */
[----:B------:R-:W-:Y:S01]  /*6170*/  UISETP.NE.U32.AND UP0, UPT, UR60, URZ, UPT ;  /* 0x000000ff3c00728c */ /* 0x000fe2000bf05070 */
[----:B------:R-:W-:Y:S01]  /*6180*/  R2UR UR6, R51 ;  /* 0x00000000330672ca */ /* 0x000fe200000e0000 */
[----:B------:R-:W1:Y:S01]  /*6190*/  LDCU.64 UR8, c[0x0][0x358] ;  /* 0x00006b00ff0877ac */ /* 0x000e620008000a00 */
[----:B------:R-:W-:Y:S02]  /*61a0*/  HFMA2 R48, -RZ, RZ, 0, 5.9604644775390625e-08 ;  /* 0x00000001ff307431 */ /* 0x000fe400000001ff */
[----:B------:R-:W-:Y:S01]  /*61b0*/  IMAD.MOV.U32 R0, RZ, RZ, 0x1 ;  /* 0x00000001ff007424 */ /* 0x000fe200078e00ff */
[----:B------:R-:W-:Y:S06]  /*61c0*/  UISETP.NE.AND.EX UP0, UPT, UR61, URZ, UPT, UP0 ;  /* 0x000000ff3d00728c */ /* 0x000fec000bf05300 */
[----:B------:R-:W-:Y:S05]  /*61d0*/  PLOP3.LUT P3, PT, PT, PT, UP0, 0x80, 0x8 ;  /* 0x000000000008781c */ /* 0x000fea0003f6f008 */
[----:B------:R-:W2:Y:S01]  /*61e0*/  @UP0 LDCU.64 UR4, c[0x0][0x888] ;  /* 0x00011100ff0407ac */ /* 0x000ea20008000a00 */
[----:B------:R-:W-:Y:S07]  /*61f0*/  @UP0 UIMAD UR6, UR52, UR6, URZ ;  /* 0x00000006340602a4 */ /* 0x000fee000f8e02ff */
[----:B------:R-:W-:Y:S01]  /*6200*/  @!P3 PRMT R48, R0, 0x7610, R48 ;  /* 0x000076100030b816 */ /* 0x000fe20000000030 */
[----:B--2---:R-:W-:Y:S06]  /*6210*/  @UP0 UIMAD.WIDE UR4, UR6, 0x4, UR4 ;  /* 0x00000004060408a5 */ /* 0x004fec000f8e0204 */
[----:B-----5:R-:W-:Y:S02]  /*6220*/  IMAD.U32 R26, RZ, RZ, UR4 ;  /* 0x00000004ff1a7e24 */ /* 0x020fe4000f8e00ff */
[----:B------:R-:W-:Y:S03]  /*6230*/  IMAD.U32 R27, RZ, RZ, UR5 ;  /* 0x00000005ff1b7e24 */ /* 0x000fe6000f8e00ff */
[----:B------:R-:W2:Y:S02]  /*6240*/  @!UP0 LDCU UR4, c[0x0][0x880] ;  /* 0x00011000ff0487ac */ /* 0x000ea40008000800 */
[----:B-1----:R1:W5:Y:S02]  /*6250*/  @P3 LDG.E R26, desc[UR8][R26.64] ;  /* 0x000000081a1a3981 */ /* 0x002364000c1e1900 */
[----:B-12---:R-:W-:Y:S02]  /*6260*/  @!P3 MOV R26, UR4 ;  /* 0x00000004001abc02 */ /* 0x006fe40008000f00 */
.L_x_93:
[----:B------:R-:W-:Y:S05]  /*6270*/  @!P4 BRA `(.L_x_94) ;  /* 0x000000000024c947 */ /* 0x000fea0003800000 */
[----:B------:R-:W-:Y:S01]  /*6280*/  ISETP.NE.U32.AND P3, PT, R40, RZ, PT ;  /* 0x000000ff2800720c */ /* 0x000fe20003f65070 */
[----:B------:R-:W1:Y:S03]  /*6290*/  LDCU.64 UR4, c[0x0][0x358] ;  /* 0x00006b00ff0477ac */ /* 0x000e660008000a00 */
[----:B------:R-:W-:Y:S11]  /*62a0*/  ISETP.NE.AND.EX P3, PT, R41, RZ, PT, P3 ;  /* 0x000000ff2900720c */ /* 0x000ff60003f65330 */
[----:B------:R-:W-:Y:S02]  /*62b0*/  @!UPT UIADD3 URZ, UPT, UPT, URZ, URZ, URZ ;  /* 0x000000fffffff290 */ /* 0x000fe4000fffe0ff */
[----:B------:R-:W2:Y:S01]  /*62c0*/  @P3 LDC.64 R4, c[0x0][0x8a8] ;  /* 0x00022a00ff043b82 */ /* 0x000ea20000000a00 */
[----:B------:R-:W-:Y:S04]  /*62d0*/  @P3 IMAD R0, R42, UR52, RZ ;  /* 0x000000342a003c24 */ /* 0x000fe8000f8e02ff */
[----:B--2---:R-:W-:Y:S05]  /*62e0*/  @P3 IMAD.WIDE R4, R0, 0x4, R4 ;  /* 0x0000000400043825 */ /* 0x004fea00078e0204 */
[----:B-1---5:R1:W5:Y:S02]  /*62f0*/  @P3 LDG.E R24, desc[UR4][R4.64] ;  /* 0x0000000404183981 */ /* 0x022364000c1e1900 */
[----:B-1----:R-:W2:Y:S02]  /*6300*/  @!P3 LDC R24, c[0x0][0x8a0] ;  /* 0x00022800ff18bb82 */ /* 0x002ea40000000800 */
.L_x_94:
[----:B-----5:R-:W-:Y:S01]  /*6310*/  FSETP.NEU.AND P4, PT, R26, RZ, PT ;  /* 0x000000ff1a00720b */ /* 0x020fe20003f8d000 */
[----:B------:R-:W1:Y:S01]  /*6320*/  LDCU.128 UR8, c[0x0][0xa80] ;  /* 0x00015000ff0877ac */ /* 0x000e620008000c00 */
[----:B------:R-:W-:Y:S01]  /*6330*/  SEL R5, RZ, 0xffffffff, P2 ;  /* 0xffffffffff057807 */ /* 0x000fe20001000000 */
[----:B------:R-:W-:Y:S01]  /*6340*/  BSSY B1, `(.L_x_95) ;  /* 0x000004f000017945 */ /* 0x000fe20003800000 */
[----:B------:R-:W-:Y:S01]  /*6350*/  @P1 LOP3.LUT P2, RZ, R48, 0xff, RZ, 0xc0, !PT ;  /* 0x000000ff30ff1812 */ /* 0x000fe2000784c0ff */
[----:B------:R-:W-:Y:S01]  /*6360*/  IMAD.MOV.U32 R67, RZ, RZ, 0x1 ;  /* 0x00000001ff437424 */ /* 0x000fe200078e00ff */
[----:B------:R-:W-:Y:S01]  /*6370*/  @P1 SEL R0, RZ, 0xffffffff, P4 ;  /* 0xffffffffff001807 */ /* 0x000fe20002000000 */
[----:B------:R-:W-:Y:S01]  /*6380*/  IMAD.IADD R25, R23, 0x1, R2 ;  /* 0x0000000117197824 */ /* 0x000fe200078e0202 */
[----:B------:R-:W-:Y:S01]  /*6390*/  LEA R27, R22, UR48, 0x3 ;  /* 0x00000030161b7c11 */ /* 0x000fe2000f8e18ff */
[----:B------:R-:W-:Y:S01]  /*63a0*/  ULOP3.LUT UR4, UR54, 0x1, URZ, 0x3c, !UPT ;  /* 0x0000000136047892 */ /* 0x000fe2000f8e3cff */
[----:B------:R-:W-:Y:S01]  /*63b0*/  @P0 SEL R0, R5, R0, !P2 ;  /* 0x0000000005000207 */ /* 0x000fe20005000000 */
[----:B------:R-:W-:Y:S01]  /*63c0*/  USHF.L.U32 UR12, UR51, 0x6, URZ ;  /* 0x00000006330c7899 */ /* 0x000fe200080006ff */
[----:B------:R-:W-:Y:S01]  /*63d0*/  R2UR UR6, R53 ;  /* 0x00000000350672ca */ /* 0x000fe200000e0000 */
[----:B------:R-:W-:Y:S01]  /*63e0*/  IMAD.U32 R66, RZ, RZ, UR49 ;  /* 0x00000031ff427e24 */ /* 0x000fe2000f8e00ff */
[----:B------:R-:W-:Y:S01]  /*63f0*/  @P1 LOP3.LUT R0, R0, 0x1, RZ, 0xc0, !PT ;  /* 0x0000000100001812 */ /* 0x000fe200078ec0ff */
[----:B------:R-:W-:Y:S01]  /*6400*/  IMAD.U32 R65, RZ, RZ, UR4 ;  /* 0x00000004ff417e24 */ /* 0x000fe2000f8e00ff */
[----:B------:R-:W-:Y:S01]  /*6410*/  R2UR UR13, R52 ;  /* 0x00000000340d72ca */ /* 0x000fe200000e0000 */
[----:B------:R-:W-:Y:S01]  /*6420*/  IMAD.U32 R61, RZ, RZ, UR12 ;  /* 0x0000000cff3d7e24 */ /* 0x000fe2000f8e00ff */
[----:B------:R-:W-:Y:S01]  /*6430*/  ISETP.NE.U32.OR P6, PT, R0, 0x1, !P1 ;  /* 0x000000010000780c */ /* 0x000fe20004fc5470 */
[----:B------:R-:W-:Y:S01]  /*6440*/  IMAD.U32 R0, RZ, RZ, UR49 ;  /* 0x00000031ff007e24 */ /* 0x000fe2000f8e00ff */
[----:B-1----:R-:W-:Y:S01]  /*6450*/  UIMAD.WIDE.U32 UR4, UR12, UR9, URZ ;  /* 0x000000090c0472a5 */ /* 0x002fe2000f8e00ff */
[----:B------:R-:W-:Y:S01]  /*6460*/  PLOP3.LUT P3, PT, PT, PT, UP1, 0x80, 0x8 ;  /* 0x000000000008781c */ /* 0x000fe20003f6f018 */
[----:B------:R-:W-:Y:S01]  /*6470*/  UISETP.NE.AND UP0, UPT, UR8, 0x1, UPT ;  /* 0x000000010800788c */ /* 0x000fe2000bf05270 */
[----:B------:R-:W-:Y:S02]  /*6480*/  LOP3.LUT P5, R62, R48, 0xff, RZ, 0xc0, !PT ;  /* 0x000000ff303e7812 */ /* 0x000fe400078ac0ff */
[----:B------:R-:W-:Y:S02]  /*6490*/  CS2R R38, SRZ ;  /* 0x0000000000267805 */ /* 0x000fe4000001ff00 */
[----:B------:R-:W-:Y:S02]  /*64a0*/  LEA R0, R0, UR48, 0x3 ;  /* 0x0000003000007c11 */ /* 0x000fe4000f8e18ff */
[----:B------:R-:W-:Y:S01]  /*64b0*/  CS2R R36, SRZ ;  /* 0x0000000000247805 */ /* 0x000fe2000001ff00 */
[----:B------:R-:W-:Y:S01]  /*64c0*/  UMOV UR4, UR5 ;  /* 0x0000000500047c82 */ /* 0x000fe20008000000 */
[----:B------:R-:W-:Y:S01]  /*64d0*/  SEL R4, RZ, 0xffffffff, P4 ;  /* 0xffffffffff047807 */ /* 0x000fe20002000000 */
[----:B------:R-:W-:Y:S01]  /*64e0*/  USHF.R.U32.HI UR4, URZ, UR10, UR4 ;  /* 0x0000000aff047299 */ /* 0x000fe20008011604 */
[----:B------:R-:W-:Y:S02]  /*64f0*/  P2R R63, PR, RZ, 0x40 ;  /* 0x00000040ff3f7803 */ /* 0x000fe40000000000 */
[----:B------:R-:W-:Y:S02]  /*6500*/  CS2R R30, SRZ ;  /* 0x00000000001e7805 */ /* 0x000fe4000001ff00 */
[----:B------:R-:W-:Y:S01]  /*6510*/  @P6 SHF.L.U32 R3, R65, 0x1f, RZ ;  /* 0x0000001f41036819 */ /* 0x000fe200000006ff */
[----:B------:R-:W-:Y:S01]  /*6520*/  USEL UR4, UR12, UR4, !UP0 ;  /* 0x000000040c047287 */ /* 0x000fe2000c000000 */
[----:B------:R-:W-:Y:S01]  /*6530*/  @P3 SEL R4, R5, R4, !P5 ;  /* 0x0000000405043207 */ /* 0x000fe20006800000 */
[----:B------:R-:W-:Y:S01]  /*6540*/  UISETP.NE.AND UP0, UPT, UR11, 0x1, UPT ;  /* 0x000000010b00788c */ /* 0x000fe2000bf05270 */
[----:B------:R1:W3:Y:S01]  /*6550*/  @P6 SYNCS.PHASECHK.TRANS64.TRYWAIT P1, [R0+URZ+0xd0], R3 ;  /* 0x0000d003000065a7 */ /* 0x0002e200080211ff */
[----:B------:R-:W-:Y:S01]  /*6560*/  UIMAD.WIDE.U32 UR6, UR4, UR6, URZ ;  /* 0x00000006040672a5 */ /* 0x000fe2000f8e00ff */
[----:B------:R-:W-:Y:S01]  /*6570*/  LOP3.LUT R4, R4, 0x1, RZ, 0xc0, !PT ;  /* 0x0000000104047812 */ /* 0x000fe200078ec0ff */
[----:B------:R-:W-:Y:S01]  /*6580*/  IMAD.U32 R60, RZ, RZ, UR4 ;  /* 0x00000004ff3c7e24 */ /* 0x000fe2000f8e00ff */
[----:B------:R-:W-:Y:S02]  /*6590*/  CS2R R28, SRZ ;  /* 0x00000000001c7805 */ /* 0x000fe4000001ff00 */
[----:B------:R-:W-:Y:S01]  /*65a0*/  PLOP3.LUT P2, PT, PT, PT, UP0, 0x80, 0x8 ;  /* 0x000000000008781c */ /* 0x000fe20003f4f008 */
[----:B------:R-:W-:Y:S01]  /*65b0*/  IMAD R6, RZ, RZ, -UR4 ;  /* 0x80000004ff067e24 */ /* 0x000fe2000f8e02ff */
[----:B------:R-:W-:Y:S01]  /*65c0*/  UMOV UR5, UR7 ;  /* 0x0000000700057c82 */ /* 0x000fe20008000000 */
[----:B------:R-:W-:Y:S01]  /*65d0*/  IMAD.U32 R59, RZ, RZ, UR4 ;  /* 0x00000004ff3b7e24 */ /* 0x000fe2000f8e00ff */
[----:B------:R-:W-:Y:S01]  /*65e0*/  USHF.R.U32.HI UR5, URZ, UR13, UR5 ;  /* 0x0000000dff057299 */ /* 0x000fe20008011605 */
[----:B------:R-:W-:Y:S05]  /*65f0*/  IMAD R61, R6, UR8, R61 ;  /* 0x00000008063d7c24 */ /* 0x000fea000f8e023d */
[----:B------:R-:W-:Y:S02]  /*6600*/  SEL R60, R60, UR5, !P2 ;  /* 0x000000053c3c7c07 */ /* 0x000fe4000d000000 */
[----:B------:R-:W-:Y:S03]  /*6610*/  ISETP.NE.U32.AND P2, PT, R4, 0x1, PT ;  /* 0x000000010400780c */ /* 0x000fe60003f45070 */
[----:B------:R-:W-:Y:S01]  /*6620*/  IMAD.MOV R5, RZ, RZ, -R60 ;  /* 0x000000ffff057224 */ /* 0x000fe200078e0a3c */
[----:B------:R-:W-:Y:S02]  /*6630*/  P2R R68, PR, RZ, 0x4 ;  /* 0x00000004ff447803 */ /* 0x000fe40000000000 */
[----:B-1----:R-:W-:Y:S01]  /*6640*/  SHF.L.U32 R3, R45, 0x1f, RZ ;  /* 0x0000001f2d037819 */ /* 0x002fe200000006ff */
[----:B------:R-:W-:Y:S03]  /*6650*/  IMAD R59, R5, UR11, R59 ;  /* 0x0000000b053b7c24 */ /* 0x000fe6000f8e023b */
[----:B------:R1:W4:Y:S01]  /*6660*/  SYNCS.PHASECHK.TRANS64.TRYWAIT P0, [R27+URZ+0x120], R3 ;  /* 0x000120031b0075a7 */ /* 0x00032200080011ff */
[----:B---3--:R-:W-:Y:S01]  /*6670*/  @P6 SEL R67, RZ, 0x1, !P1 ;  /* 0x00000001ff436807 */ /* 0x008fe20004800000 */
[----:B-1----:R-:W-:Y:S06]  /*6680*/  @!P6 BRA `(.L_x_96) ;  /* 0x000000000068e947 */ /* 0x002fec0003800000 */
[----:B------:R-:W-:Y:S01]  /*6690*/  HFMA2 R31, -RZ, RZ, 0, 0 ;  /* 0x00000000ff1f7431 */ /* 0x000fe200000001ff */
[----:B------:R-:W-:Y:S01]  /*66a0*/  ISETP.NE.AND P1, PT, R67, RZ, PT ;  /* 0x000000ff4300720c */ /* 0x000fe20003f25270 */
[----:B------:R-:W-:Y:S01]  /*66b0*/  IMAD.U32 R2, RZ, RZ, UR49 ;  /* 0x00000031ff027e24 */ /* 0x000fe2000f8e00ff */
[----:B------:R-:W-:Y:S11]  /*66c0*/  BSSY B0, `(.L_x_97) ;  /* 0x0000005000007945 */ /* 0x000ff60003800000 */
[----:B------:R-:W-:Y:S05]  /*66d0*/  @P1 BRA `(.L_x_98) ;  /* 0x00000000000c1947 */ /* 0x000fea0003800000 */
[----:B------:R-:W-:Y:S04]  /*66e0*/  SHF.L.U32 R4, R65, 0x1f, RZ ;  /* 0x0000001f41047819 */ /* 0x000fe800000006ff */
[----:B------:R-:W1:Y:S02]  /*66f0*/  SYNCS.PHASECHK.TRANS64.TRYWAIT P1, [R0+URZ+0xd0], R4 ;  /* 0x0000d004000075a7 */ /* 0x000e6400080211ff */
[----:B-1----:R-:W-:Y:S05]  /*6700*/  @!P1 BRA `(.L_x_99) ;  /* 0x0000002000349947 */ /* 0x002fea0003800000 */
.L_x_98:
[----:B------:R-:W-:Y:S05]  /*6710*/  BSYNC B0 ;  /* 0x0000000000007941 */ /* 0x000fea0003800000 */
.L_x_97:
[----:B------:R-:W-:Y:S01]  /*6720*/  ISETP.NE.AND P1, PT, R68, RZ, PT ;  /* 0x000000ff4400720c */ /* 0x000fe20003f25270 */
[----:B------:R-:W-:Y:S01]  /*6730*/  IMAD.MOV.U32 R30, RZ, RZ, RZ ;  /* 0x000000ffff1e7224 */ /* 0x000fe200078e00ff */
[----:B------:R-:W-:Y:S02]  /*6740*/  CS2R R28, SRZ ;  /* 0x00000000001c7805 */ /* 0x000fe4000001ff00 */
[----:B------:R-:W-:Y:S02]  /*6750*/  CS2R R38, SRZ ;  /* 0x0000000000267805 */ /* 0x000fe4000001ff00 */
[----:B------:R-:W-:Y:S07]  /*6760*/  CS2R R36, SRZ ;  /* 0x0000000000247805 */ /* 0x000fee000001ff00 */
[----:B------:R-:W-:Y:S01]  /*6770*/  @P1 IMAD R2, R2, 0x800, R46 ;  /* 0x0000080002021824 */ /* 0x000fe200078e022e */
[----:B------:R-:W-:Y:S05]  /*6780*/  @P1 WARPSYNC.ALL ;  /* 0x0000000000001948 */ /* 0x000fea0003800000 */
[----:B------:R-:W-:Y:S01]  /*6790*/  @P1 LEA R2, R2, UR48, 0x1 ;  /* 0x0000003002021c11 */ /* 0x000fe2000f8e08ff */
[----:B------:R-:W-:Y:S04]  /*67a0*/  UIADD3 UR4, UPT, UPT, UR49, 0x1, URZ ;  /* 0x0000000131047890 */ /* 0x000fe8000fffe0ff */
[----:B------:R3:W2:Y:S01]  /*67b0*/  @P1 LDSM.16.M88.4 R28, [R2+0x200] ;  /* 0x00020000021c183b */ /* 0x0006a20000000200 */
[----:B------:R-:W-:Y:S01]  /*67c0*/  UISETP.NE.AND UP0, UPT, UR4, 0x3, UPT ;  /* 0x000000030400788c */ /* 0x000fe2000bf05270 */
[----:B-1----:R-:W-:Y:S03]  /*67d0*/  @P1 IMAD R0, R57, 0x2, R2 ;  /* 0x0000000239001824 */ /* 0x002fe600078e0202 */
[----:B------:R-:W-:Y:S02]  /*67e0*/  USEL UR5, URZ, 0x1, UP0 ;  /* 0x00000001ff057887 */ /* 0x000fe40008000000 */
[----:B------:R3:W1:Y:S01]  /*67f0*/  @P1 LDSM.16.M88.4 R36, [R0+0x200] ;  /* 0x000200000024183b */ /* 0x0006620000000200 */
[----:B------:R-:W-:Y:S03]  /*6800*/  USEL UR4, UR4, URZ, UP0 ;  /* 0x000000ff04047287 */ /* 0x000fe60008000000 */
[----:B------:R-:W-:Y:S03]  /*6810*/  LOP3.LUT R65, R65, UR5, RZ, 0x3c, !PT ;  /* 0x0000000541417c12 */ /* 0x000fe6000f8e3cff */
[----:B------:R-:W-:Y:S02]  /*6820*/  IMAD.U32 R66, RZ, RZ, UR4 ;  /* 0x00000004ff427e24 */ /* 0x000fe4000f8e00ff */
.L_x_96:
[----:B------:R-:W-:Y:S05]  /*6830*/  BSYNC B1 ;  /* 0x0000000000017941 */ /* 0x000fea0003800000 */
.L_x_95:
[----:B---3--:R-:W-:Y:S04]  /*6840*/  SHF.R.U32.HI R0, RZ, 0x15, R25 ;  /* 0x00000015ff007819 */ /* 0x008fe80000011619 */
[----:B------:R-:W-:Y:S01]  /*6850*/  LOP3.LUT P1, RZ, R0, 0x3, R49, 0x48, !PT ;  /* 0x0000000300ff7812 */ /* 0x000fe20007824831 */
[----:B------:R-:W-:Y:S01]  /*6860*/  @!UPT UIADD3 URZ, UPT, UPT, URZ, URZ, URZ ;  /* 0x000000fffffff290 */ /* 0x000fe2000fffe0ff */
[----:B----4-:R-:W-:Y:S11]  /*6870*/  @P0 BRA `(.L_x_100) ;  /* 0x0000000000080947 */ /* 0x010ff60003800000 */
[----:B------:R-:W3:Y:S02]  /*6880*/  SYNCS.PHASECHK.TRANS64.TRYWAIT P0, [R27+URZ+0x120], R3 ;  /* 0x000120031b0075a7 */ /* 0x000ee400080011ff */
[----:B---3--:R-:W-:Y:S05]  /*6890*/  @!P0 BRA `(.L_x_101) ;  /* 0x0000001c00e48947 */ /* 0x008fea0003800000 */
.L_x_100:
[----:B------:R-:W-:Y:S05]  /*68a0*/  @!P1 BRA `(.L_x_102) ;  /* 0x0000000000409947 */ /* 0x000fea0003800000 */
[----:B------:R-:W4:Y:S01]  /*68b0*/  LDCU.64 UR8, c[0x4][0x70] ;  /* 0x01000e00ff0877ac */ /* 0x000f220008000a00 */
[----:B---3--:R-:W-:Y:S01]  /*68c0*/  MOV R3, 0x0 ;  /* 0x0000000000037802 */ /* 0x008fe20000000f00 */
[----:B------:R-:W-:Y:S02]  /*68d0*/  HFMA2 R12, -RZ, RZ, 0, 5.9604644775390625e-08 ;  /* 0x00000001ff0c7431 */ /* 0x000fe400000001ff */
[----:B------:R-:W-:Y:S02]  /*68e0*/  IMAD.MOV.U32 R8, RZ, RZ, 0x192 ;  /* 0x00000192ff087424 */ /* 0x000fe400078e00ff */
[----:B------:R-:W-:Y:S01]  /*68f0*/  IMAD.MOV.U32 R13, RZ, RZ, RZ ;  /* 0x000000ffff0d7224 */ /* 0x000fe200078e00ff */
[----:B------:R-:W3:Y:S01]  /*6900*/  LDCU.64 UR6, c[0x4][0x78] ;  /* 0x01000f00ff0677ac */ /* 0x000ee20008000a00 */
[----:B------:R-:W1:Y:S01]  /*6910*/  LDC.64 R2, c[0x4][R3] ;  /* 0x0100000003027b82 */ /* 0x000e620000000a00 */
[----:B------:R-:W5:Y:S01]  /*6920*/  LDCU.64 UR4, c[0x4][0x10] ;  /* 0x01000200ff0477ac */ /* 0x000f620008000a00 */
[----:B----4-:R-:W-:Y:S01]  /*6930*/  MOV R5, UR9 ;  /* 0x0000000900057c02 */ /* 0x010fe20008000f00 */
[----:B------:R-:W-:Y:S01]  /*6940*/  IMAD.U32 R4, RZ, RZ, UR8 ;  /* 0x00000008ff047e24 */ /* 0x000fe2000f8e00ff */
[----:B---3--:R-:W-:Y:S01]  /*6950*/  MOV R7, UR7 ;  /* 0x0000000700077c02 */ /* 0x008fe20008000f00 */
[----:B------:R-:W-:Y:S01]  /*6960*/  IMAD.U32 R6, RZ, RZ, UR6 ;  /* 0x00000006ff067e24 */ /* 0x000fe2000f8e00ff */
[----:B-----5:R-:W-:Y:S01]  /*6970*/  MOV R11, UR5 ;  /* 0x00000005000b7c02 */ /* 0x020fe20008000f00 */
[----:B------:R-:W-:Y:S02]  /*6980*/  IMAD.U32 R10, RZ, RZ, UR4 ;  /* 0x00000004ff0a7e24 */ /* 0x000fe4000f8e00ff */
[----:B------:R-:W-:Y:S07]  /*6990*/  LEPC R20, `(.L_x_102) ;  /* 0x000000001014794e */ /* 0x000fee0000000000 */
[----:B-12---:R-:W-:Y:S05]  /*69a0*/  CALL.ABS.NOINC R2 ;  /* 0x0000000002007343 */ /* 0x006fea0003c00000 */
.L_x_102:
[----:B--23--:R-:W-:Y:S01]  /*69b0*/  SHF.L.U32 R3, R28, 0x10, RZ ;  /* 0x000000101c037819 */ /* 0x00cfe200000006ff */
[----:B------:R-:W-:Y:S05]  /*69c0*/  WARPSYNC.ALL ;  /* 0x0000000000007948 */ /* 0x000fea0003800000 */
[----:B------:R-:W-:Y:S01]  /*69d0*/  R2UR UR4, R25 ;  /* 0x00000000190472ca */ /* 0x000fe200000e0000 */
[----:B------:R-:W-:Y:S01]  /*69e0*/  BSSY.RECONVERGENT B0, `(.L_x_103) ;  /* 0x0000053000007945 */ /* 0x000fe20003800200 */
[----:B------:R-:W-:Y:S02]  /*69f0*/  SHF.L.U32 R20, R30, 0x10, RZ ;  /* 0x000000101e147819 */ /* 0x000fe400000006ff */
[----:B------:R-:W-:Y:S02]  /*6a00*/  SHF.L.U32 R64, R57, 0x1, RZ ;  /* 0x0000000139407819 */ /* 0x000fe400000006ff */
[----:B------:R-:W-:Y:S07]  /*6a10*/  ISETP.NE.AND P0, PT, R47, RZ, PT ;  /* 0x000000ff2f00720c */ /* 0x000fee0003f05270 */
[----:B------:R-:W2:Y:S02]  /*6a20*/  LDTM.16dp256bit.x4 R4, tmem[UR4] ;  /* 0x00000004000479ee */ /* 0x000ea40008120000 */
[----:B--2---:R-:W-:Y:S01]  /*6a30*/  FMUL R0, R24, R4 ;  /* 0x0000000418007220 */ /* 0x004fe20000400000 */
[----:B------:R-:W-:Y:S01]  /*6a40*/  LOP3.LUT R4, R28, 0xffff0000, RZ, 0xc0, !PT ;  /* 0xffff00001c047812 */ /* 0x000fe200078ec0ff */
[----:B------:R-:W-:Y:S01]  /*6a50*/  FMUL R2, R24, R5 ;  /* 0x0000000518027220 */ /* 0x000fe20000400000 */
[C---:B------:R-:W-:Y:S01]  /*6a60*/  SHF.L.U32 R5, R29.reuse, 0x10, RZ ;  /* 0x000000101d057819 */ /* 0x040fe200000006ff */
[----:B------:R-:W-:Y:S01]  /*6a70*/  FFMA R0, R26, R3, R0 ;  /* 0x000000031a007223 */ /* 0x000fe20000000000 */
[----:B------:R-:W-:Y:S01]  /*6a80*/  FMUL R3, R24, R6 ;  /* 0x0000000618037220 */ /* 0x000fe20000400000 */
[----:B------:R-:W-:Y:S01]  /*6a90*/  LOP3.LUT R6, R29, 0xffff0000, RZ, 0xc0, !PT ;  /* 0xffff00001d067812 */ /* 0x000fe200078ec0ff */
[----:B------:R-:W-:Y:S01]  /*6aa0*/  FFMA R2, R26, R4, R2 ;  /* 0x000000041a027223 */ /* 0x000fe20000000002 */
[----:B------:R-:W-:Y:S01]  /*6ab0*/  FMUL R7, R24, R7 ;  /* 0x0000000718077220 */ /* 0x000fe20000400000 */
[----:B------:R-:W-:Y:S01]  /*6ac0*/  FFMA R3, R26, R5, R3 ;  /* 0x000000051a037223 */ /* 0x000fe20000000003 */
[C---:B------:R-:W-:Y:S01]  /*6ad0*/  FMUL R4, R24.reuse, R8 ;  /* 0x0000000818047220 */ /* 0x040fe20000400000 */
[----:B------:R-:W-:Y:S01]  /*6ae0*/  FMUL R5, R24, R9 ;  /* 0x0000000918057220 */ /* 0x000fe20000400000 */
[----:B------:R-:W-:Y:S01]  /*6af0*/  F2FP.BF16.F32.PACK_AB R32, R2, R0 ;  /* 0x000000000220723e */ /* 0x000fe200000010ff */
[----:B------:R-:W-:Y:S01]  /*6b00*/  FFMA R7, R26, R6, R7 ;  /* 0x000000061a077223 */ /* 0x000fe20000000007 */
[----:B------:R-:W-:Y:S01]  /*6b10*/  LOP3.LUT R0, R30, 0xffff0000, RZ, 0xc0, !PT ;  /* 0xffff00001e007812 */ /* 0x000fe200078ec0ff */
[----:B------:R-:W-:Y:S01]  /*6b20*/  FFMA R4, R26, R20, R4 ;  /* 0x000000141a047223 */ /* 0x000fe20000000004 */
[----:B------:R-:W-:Y:S01]  /*6b30*/  SHF.L.U32 R2, R31, 0x10, RZ ;  /* 0x000000101f027819 */ /* 0x000fe200000006ff */
[----:B------:R-:W-:Y:S01]  /*6b40*/  FMUL R6, R24, R10 ;  /* 0x0000000a18067220 */ /* 0x000fe20000400000 */
[----:B------:R-:W-:Y:S01]  /*6b50*/  F2FP.BF16.F32.PACK_AB R33, R7, R3 ;  /* 0x000000030721723e */ /* 0x000fe200000010ff */
[C---:B------:R-:W-:Y:S01]  /*6b60*/  FFMA R5, R26.reuse, R0, R5 ;  /* 0x000000001a057223 */ /* 0x040fe20000000005 */
[----:B------:R-:W-:Y:S01]  /*6b70*/  LOP3.LUT R3, R31, 0xffff0000, RZ, 0xc0, !PT ;  /* 0xffff00001f037812 */ /* 0x000fe200078ec0ff */
[----:B------:R-:W-:Y:S01]  /*6b80*/  FFMA R6, R26, R2, R6 ;  /* 0x000000021a067223 */ /* 0x000fe20000000006 */
[----:B-1----:R-:W-:Y:S01]  /*6b90*/  SHF.L.U32 R7, R36, 0x10, RZ ;  /* 0x0000001024077819 */ /* 0x002fe200000006ff */
[----:B------:R-:W-:Y:S01]  /*6ba0*/  FMUL R11, R24, R11 ;  /* 0x0000000b180b7220 */ /* 0x000fe20000400000 */
[----:B------:R-:W-:Y:S01]  /*6bb0*/  LOP3.LUT R0, R36, 0xffff0000, RZ, 0xc0, !PT ;  /* 0xffff000024007812 */ /* 0x000fe200078ec0ff */
[C---:B------:R-:W-:Y:S01]  /*6bc0*/  FMUL R8, R24.reuse, R12 ;  /* 0x0000000c18087220 */ /* 0x040fe20000400000 */
[----:B------:R-:W-:Y:S01]  /*6bd0*/  SHF.L.U32 R2, R37, 0x10, RZ ;  /* 0x0000001025027819 */ /* 0x000fe200000006ff */
[----:B------:R-:W-:Y:S01]  /*6be0*/  FMUL R9, R24, R13 ;  /* 0x0000000d18097220 */ /* 0x000fe20000400000 */
[----:B------:R-:W-:Y:S01]  /*6bf0*/  F2FP.BF16.F32.PACK_AB R34, R5, R4 ;  /* 0x000000040522723e */ /* 0x000fe200000010ff */
[C---:B------:R-:W-:Y:S01]  /*6c00*/  FFMA R11, R26.reuse, R3, R11 ;  /* 0x000000031a0b7223 */ /* 0x040fe2000000000b */
[----:B------:R-:W-:Y:S01]  /*6c10*/  MOV R5, UR49 ;  /* 0x0000003100057c02 */ /* 0x000fe20008000f00 */
[C---:B------:R-:W-:Y:S01]  /*6c20*/  FFMA R8, R26.reuse, R7, R8 ;  /* 0x000000071a087223 */ /* 0x040fe20000000008 */
[----:B------:R-:W-:Y:S01]  /*6c30*/  SHF.L.U32 R3, R39, 0x10, RZ ;  /* 0x0000001027037819 */ /* 0x000fe200000006ff */
[----:B------:R-:W-:Y:S01]  /*6c40*/  FFMA R9, R26, R0, R9 ;  /* 0x000000001a097223 */ /* 0x000fe20000000009 */
[----:B------:R-:W-:Y:S01]  /*6c50*/  LOP3.LUT R0, R37, 0xffff0000, RZ, 0xc0, !PT ;  /* 0xffff000025007812 */ /* 0x000fe200078ec0ff */
[C---:B------:R-:W-:Y:S01]  /*6c60*/  FMUL R10, R24.reuse, R14 ;  /* 0x0000000e180a7220 */ /* 0x040fe20000400000 */
[----:B------:R-:W-:Y:S01]  /*6c70*/  LOP3.LUT R4, R39, 0xffff0000, RZ, 0xc0, !PT ;  /* 0xffff000027047812 */ /* 0x000fe200078ec0ff */
[C---:B------:R-:W-:Y:S01]  /*6c80*/  FMUL R15, R24.reuse, R15 ;  /* 0x0000000f180f7220 */ /* 0x040fe20000400000 */
[----:B------:R-:W-:Y:S01]  /*6c90*/  FMUL R12, R24, R16 ;  /* 0x00000010180c7220 */ /* 0x000fe20000400000 */
[----:B------:R-:W-:Y:S01]  /*6ca0*/  FFMA R10, R26, R2, R10 ;  /* 0x000000021a0a7223 */ /* 0x000fe2000000000a */
[----:B------:R-:W-:Y:S01]  /*6cb0*/  LOP3.LUT R2, R38, 0xffff0000, RZ, 0xc0, !PT ;  /* 0xffff000026027812 */ /* 0x000fe200078ec0ff */
[----:B------:R-:W-:Y:S01]  /*6cc0*/  FFMA R15, R26, R0, R15 ;  /* 0x000000001a0f7223 */ /* 0x000fe2000000000f */
[----:B------:R-:W-:Y:S01]  /*6cd0*/  SHF.L.U32 R0, R38, 0x10, RZ ;  /* 0x0000001026007819 */ /* 0x000fe200000006ff */
[C---:B------:R-:W-:Y:S01]  /*6ce0*/  FMUL R13, R24.reuse, R17 ;  /* 0x00000011180d7220 */ /* 0x040fe20000400000 */
[C---:B------:R-:W-:Y:S01]  /*6cf0*/  FMUL R14, R24.reuse, R18 ;  /* 0x00000012180e7220 */ /* 0x040fe20000400000 */
[----:B------:R-:W-:Y:S01]  /*6d00*/  FMUL R19, R24, R19 ;  /* 0x0000001318137220 */ /* 0x000fe20000400000 */
[----:B------:R-:W-:Y:S01]  /*6d10*/  LEA R5, R5, R46, 0xb ;  /* 0x0000002e05057211 */ /* 0x000fe200078e58ff */
[C---:B------:R-:W-:Y:S01]  /*6d20*/  FFMA R12, R26.reuse, R0, R12 ;  /* 0x000000001a0c7223 */ /* 0x040fe2000000000c */
[C---:B------:R-:W-:Y:S01]  /*6d30*/  FFMA R13, R26.reuse, R2, R13 ;  /* 0x000000021a0d7223 */ /* 0x040fe2000000000d */
[C---:B------:R-:W-:Y:S01]  /*6d40*/  FFMA R14, R26.reuse, R3, R14 ;  /* 0x000000031a0e7223 */ /* 0x040fe2000000000e */
[----:B------:R-:W-:Y:S01]  /*6d50*/  FFMA R19, R26, R4, R19 ;  /* 0x000000041a137223 */ /* 0x000fe20000000013 */
[----:B------:R-:W-:Y:S02]  /*6d60*/  F2FP.BF16.F32.PACK_AB R35, R11, R6 ;  /* 0x000000060b23723e */ /* 0x000fe400000010ff */
[----:B------:R-:W-:Y:S02]  /*6d70*/  LEA R5, R5, UR48, 0x1 ;  /* 0x0000003005057c11 */ /* 0x000fe4000f8e08ff */
[----:B------:R-:W-:Y:S02]  /*6d80*/  F2FP.BF16.F32.PACK_AB R8, R9, R8 ;  /* 0x000000080908723e */ /* 0x000fe400000010ff */
[----:B------:R-:W-:Y:S01]  /*6d90*/  F2FP.BF16.F32.PACK_AB R9, R15, R10 ;  /* 0x0000000a0f09723e */ /* 0x000fe200000010ff */
[----:B------:R1:W-:Y:S01]  /*6da0*/  STSM.16.M88.4 [R5+0x200], R32 ;  /* 0x0002002005007844 */ /* 0x0003e20000000200 */
[----:B------:R-:W-:Y:S02]  /*6db0*/  F2FP.BF16.F32.PACK_AB R10, R13, R12 ;  /* 0x0000000c0d0a723e */ /* 0x000fe400000010ff */
[----:B------:R-:W-:Y:S02]  /*6dc0*/  F2FP.BF16.F32.PACK_AB R11, R19, R14 ;  /* 0x0000000e130b723e */ /* 0x000fe400000010ff */
[----:B------:R-:W-:Y:S05]  /*6dd0*/  IADD3 R0, PT, PT, R64, 0x200, R5 ;  /* 0x0000020040007810 */ /* 0x000fea0007ffe005 */
[----:B------:R1:W-:Y:S01]  /*6de0*/  STSM.16.M88.4 [R0], R8 ;  /* 0x0000000800007844 */ /* 0x0003e20000000200 */
[----:B------:R-:W-:Y:S01]  /*6df0*/  @!PT LDS RZ, [RZ] ;  /* 0x00000000fffff984 */ /* 0x000fe20000000800 */
[----:B------:R-:W-:Y:S01]  /*6e00*/  @!PT LDS RZ, [RZ] ;  /* 0x00000000fffff984 */ /* 0x000fe20000000800 */
[----:B------:R-:W-:Y:S01]  /*6e10*/  @!PT LDS RZ, [RZ] ;  /* 0x00000000fffff984 */ /* 0x000fe20000000800 */
[----:B------:R-:W-:Y:S01]  /*6e20*/  @!PT LDS RZ, [RZ] ;  /* 0x00000000fffff984 */ /* 0x000fe20000000800 */
[----:B------:R2:W-:Y:S07]  /*6e30*/  MEMBAR.ALL.CTA ;  /* 0x0000000000007992 */ /* 0x0005ee0000008000 */
[----:B--2---:R-:W2:Y:S02]  /*6e40*/  FENCE.VIEW.ASYNC.S ;  /* 0x00000000000073c6 */ /* 0x004ea40000000000 */
[----:B--2---:R-:W-:Y:S06]  /*6e50*/  BAR.SYNC.DEFER_BLOCKING 0x1, 0x80 ;  /* 0x0042000000007b1d */ /* 0x004fec0000010000 */
[----:B------:R-:W-:Y:S05]  /*6e60*/  @P0 BRA `(.L_x_104) ;  /* 0x0000000000280947 */ /* 0x000fea0003800000 */
[----:B------:R-:W2:Y:S01]  /*6e70*/  LDCU.64 UR6, c[0x0][0x348] ;  /* 0x00006900ff0677ac */ /* 0x000ea20008000a00 */
[----:B------:R-:W-:Y:S02]  /*6e80*/  R2UR UR42, R61 ;  /* 0x000000003d2a72ca */ /* 0x000fe400000e0000 */
[----:B------:R-:W-:Y:S01]  /*6e90*/  R2UR UR43, R59 ;  /* 0x000000003b2b72ca */ /* 0x000fe200000e0000 */
[----:B------:R-:W-:Y:S01]  /*6ea0*/  ULEA UR5, UR49, UR48, 0xc ;  /* 0x0000003031057291 */ /* 0x000fe2000f8e60ff */
[----:B------:R-:W-:Y:S03]  /*6eb0*/  R2UR UR44, R60 ;  /* 0x000000003c2c72ca */ /* 0x000fe600000e0000 */
[----:B------:R-:W-:Y:S02]  /*6ec0*/  UIADD3 UR40, UPT, UPT, UR5, 0x200, URZ ;  /* 0x0000020005287890 */ /* 0x000fe4000fffe0ff */
[----:B--2---:R-:W-:Y:S04]  /*6ed0*/  UIADD3 UR4, UP0, UPT, UR6, 0x680, URZ ;  /* 0x0000068006047890 */ /* 0x004fe8000ff1e0ff */
[----:B------:R-:W-:Y:S09]  /*6ee0*/  UIADD3.X UR5, UPT, UPT, URZ, UR7, URZ, UP0, !UPT ;  /* 0x00000007ff057290 */ /* 0x000ff200087fe4ff */
[----:B------:R2:W-:Y:S02]  /*6ef0*/  UTMASTG.4D.IM2COL [UR40], [UR4] ;  /* 0x00000028040073b5 */ /* 0x0005e40008058000 */
[----:B--2---:R0:W-:Y:S02]  /*6f00*/  UTMACMDFLUSH ;  /* 0x00000000000079b7 */ /* 0x0041e40000000000 */
.L_x_104:
[----:B------:R-:W-:Y:S05]  /*6f10*/  BSYNC.RECONVERGENT B0 ;  /* 0x0000000000007941 */ /* 0x000fea0003800200 */
.L_x_103:
[----:B------:R-:W-:Y:S01]  /*6f20*/  UIADD3 UR42, UPT, UPT, UR49, 0x1, URZ ;  /* 0x00000001312a7890 */ /* 0x000fe2000fffe0ff */
[----:B------:R-:W-:Y:S03]  /*6f30*/  BSSY.RECONVERGENT B0, `(.L_x_105) ;  /* 0x0000005000007945 */ /* 0x000fe60003800200 */
[----:B------:R-:W-:Y:S04]  /*6f40*/  UISETP.NE.AND UP0, UPT, UR42, 0x3, UPT ;  /* 0x000000032a00788c */ /* 0x000fe8000bf05270 */
[----:B------:R-:W-:Y:S01]  /*6f50*/  USEL UR40, UR42, URZ, UP0 ;  /* 0x000000ff2a287287 */ /* 0x000fe20008000000 */
[----:B------:R-:W-:Y:S11]  /*6f60*/  @P0 BRA `(.L_x_106) ;  /* 0x0000000000040947 */ /* 0x000ff60003800000 */
[----:B------:R-:W-:Y:S04]  /*6f70*/  DEPBAR.LE SB0, 0x1 ;  /* 0x000080400000791a */ /* 0x000fe80000000000 */
.L_x_106:
[----:B------:R-:W-:Y:S05]  /*6f80*/  BSYNC.RECONVERGENT B0 ;  /* 0x0000000000007941 */ /* 0x000fea0003800200 */
.L_x_105:
[----:B------:R-:W-:Y:S01]  /*6f90*/  BAR.SYNC.DEFER_BLOCKING 0x1, 0x80 ;  /* 0x0042000000007b1d */ /* 0x000fe20000010000 */
[----:B------:R-:W-:Y:S01]  /*6fa0*/  ISETP.NE.AND P1, PT, R63, RZ, PT ;  /* 0x000000ff3f00720c */ /* 0x000fe20003f25270 */
[----:B------:R-:W-:Y:S01]  /*6fb0*/  UISETP.NE.AND UP0, UPT, UR53, URZ, UPT ;  /* 0x000000ff3500728c */ /* 0x000fe2000bf05270 */
[----:B------:R-:W-:Y:S11]  /*6fc0*/  LEA R3, R66, UR48, 0x3 ;  /* 0x0000003042037c11 */ /* 0x000ff6000f8e18ff */
[----:B------:R-:W-:Y:S01]  /*6fd0*/  @P1 SHF.L.U32 R4, R65, 0x1f, RZ ;  /* 0x0000001f41041819 */ /* 0x000fe200000006ff */
[----:B------:R-:W-:Y:S06]  /*6fe0*/  BRA.U !UP0, `(.L_x_107) ;  /* 0x0000000108247547 */ /* 0x000fec000b800000 */
[----:B-1----:R-:W1:Y:S01]  /*6ff0*/  S2R R0, SR_CgaCtaId ;  /* 0x0000000000007919 */ /* 0x002e620000008800 */
[----:B------:R-:W-:Y:S01]  /*7000*/  IMAD.U32 R2, RZ, RZ, UR50 ;  /* 0x00000032ff027e24 */ /* 0x000fe2000f8e00ff */
[----:B------:R-:W-:Y:S04]  /*7010*/  UIADD3 UR4, UPT, UPT, UR50, 0x1, URZ ;  /* 0x0000000132047890 */ /* 0x000fe8000fffe0ff */
[----:B------:R-:W-:Y:S01]  /*7020*/  @P1 LEA R2, R2, UR48, 0x3 ;  /* 0x0000003002021c11 */ /* 0x000fe2000f8e18ff */
[----:B------:R-:W-:Y:S04]  /*7030*/  UISETP.NE.AND UP0, UPT, UR4, 0x3, UPT ;  /* 0x000000030400788c */ /* 0x000fe8000bf05270 */
[----:B------:R-:W-:Y:S01]  /*7040*/  @P1 VIADD R2, R2, 0xe8 ;  /* 0x000000e802021836 */ /* 0x000fe20000000000 */
[----:B------:R-:W-:Y:S04]  /*7050*/  USEL UR50, UR4, URZ, UP0 ;  /* 0x000000ff04327287 */ /* 0x000fe80008000000 */
[----:B-1----:R-:W-:Y:S04]  /*7060*/  @P1 PRMT R0, R0, 0x654, R2 ;  /* 0x0000065400001816 */ /* 0x002fe80000000002 */
[----:B------:R2:W-:Y:S04]  /*7070*/  @P1 SYNCS.ARRIVE.TRANS64.RED.A1T0 RZ, [R0+URZ], RZ ;  /* 0x000000ff00ff19a7 */ /* 0x0005e800081004ff */
.L_x_107:
[----:B------:R-:W3:Y:S01]  /*7080*/  @P1 SYNCS.PHASECHK.TRANS64.TRYWAIT P0, [R3+URZ+0xd0], R4 ;  /* 0x0000d004030015a7 */ /* 0x000ee200080011ff */
[----:B------:R-:W-:Y:S01]  /*7090*/  BSSY B1, `(.L_x_108) ;  /* 0x0000013000017945 */ /* 0x000fe20003800000 */
[----:B---3--:R-:W-:Y:S03]  /*70a0*/  @P1 SEL R67, RZ, 0x1, !P0 ;  /* 0x00000001ff431807 */ /* 0x008fe60004000000 */
[----:B------:R-:W-:Y:S05]  /*70b0*/  @!P1 BRA `(.L_x_109) ;  /* 0x0000000000409947 */ /* 0x000fea0003800000 */
[----:B------:R-:W-:Y:S01]  /*70c0*/  ISETP.NE.AND P1, PT, R68, RZ, PT ;  /* 0x000000ff4400720c */ /* 0x000fe20003f25270 */
[----:B------:R-:W-:Y:S01]  /*70d0*/  BSSY B0, `(.L_x_110) ;  /* 0x0000009000007945 */ /* 0x000fe20003800000 */
[----:B------:R-:W-:Y:S11]  /*70e0*/  ISETP.NE.AND P0, PT, R67, RZ, PT ;  /* 0x000000ff4300720c */ /* 0x000ff60003f05270 */
[----:B------:R-:W-:Y:S05]  /*70f0*/  @P1 IMAD R2, R66, 0x800, R46 ;  /* 0x0000080042021824 */ /* 0x000fea00078e022e */
[----:B------:R-:W-:Y:S05]  /*7100*/  @P1 LEA R2, R2, UR48, 0x1 ;  /* 0x0000003002021c11 */ /* 0x000fea000f8e08ff */
[----:B-12---:R-:W-:Y:S01]  /*7110*/  @P1 IMAD.IADD R0, R64, 0x1, R2 ;  /* 0x0000000140001824 */ /* 0x006fe200078e0202 */
[----:B------:R-:W-:Y:S06]  /*7120*/  @P0 BRA `(.L_x_111) ;  /* 0x00000000000c0947 */ /* 0x000fec0003800000 */
[----:B------:R-:W-:Y:S04]  /*7130*/  SHF.L.U32 R65, R65, 0x1f, RZ ;  /* 0x0000001f41417819 */ /* 0x000fe800000006ff */
[----:B------:R-:W1:Y:S02]  /*7140*/  SYNCS.PHASECHK.TRANS64.TRYWAIT P0, [R3+URZ+0xd0], R65 ;  /* 0x0000d041030075a7 */ /* 0x000e6400080011ff */
[----:B-1----:R-:W-:Y:S05]  /*7150*/  @!P0 BRA `(.L_x_112) ;  /* 0x0000001400c88947 */ /* 0x002fea0003800000 */
.L_x_111:
[----:B------:R-:W-:Y:S05]  /*7160*/  BSYNC B0 ;  /* 0x0000000000007941 */ /* 0x000fea0003800000 */
.L_x_110:
[----:B------:R-:W-:Y:S11]  /*7170*/  ISETP.NE.AND P0, PT, R68, RZ, PT ;  /* 0x000000ff4400720c */ /* 0x000ff60003f05270 */
[----:B------:R-:W-:Y:S02]  /*7180*/  @!UPT UIADD3 URZ, UPT, UPT, URZ, URZ, URZ ;  /* 0x000000fffffff290 */ /* 0x000fe4000fffe0ff */
[----:B------:R-:W-:Y:S05]  /*7190*/  @P0 WARPSYNC.ALL ;  /* 0x0000000000000948 */ /* 0x000fea0003800000 */
[----:B------:R3:W4:Y:S04]  /*71a0*/  @P0 LDSM.16.M88.4 R28, [R2+0x200] ;  /* 0x00020000021c083b */ /* 0x0007280000000200 */
[----:B------:R3:W2:Y:S02]  /*71b0*/  @P0 LDSM.16.M88.4 R36, [R0+0x200] ;  /* 0x000200000024083b */ /* 0x0006a40000000200 */
.L_x_109:
[----:B------:R-:W-:Y:S05]  /*71c0*/  BSYNC B1 ;  /* 0x0000000000017941 */ /* 0x000fea0003800000 */
.L_x_108:
[----:B-123--:R-:W-:Y:S05]  /*71d0*/  VIADD R0, R25, 0x20 ;  /* 0x0000002019007836 */ /* 0x00efea0000000000 */
[----:B------:R-:W-:Y:S04]  /*71e0*/  SHF.R.U32.HI R0, RZ, 0x15, R0 ;  /* 0x00000015ff007819 */ /* 0x000fe80000011600 */
[----:B------:R-:W-:Y:S11]  /*71f0*/  LOP3.LUT P0, RZ, R0, 0x3, R49, 0x48, !PT ;  /* 0x0000000300ff7812 */ /* 0x000ff60007804831 */
[----:B------:R-:W-:Y:S02]  /*7200*/  @!UPT UIADD3 URZ, UPT, UPT, URZ, URZ, URZ ;  /* 0x000000fffffff290 */ /* 0x000fe4000fffe0ff */
[----:B------:R-:W-:Y:S05]  /*7210*/  @!P0 BRA `(.L_x_113) ;  /* 0x0000000000408947 */ /* 0x000fea0003800000 */
[----:B------:R-:W1:Y:S01]  /*7220*/  LDCU.64 UR8, c[0x4][0x70] ;  /* 0x01000e00ff0877ac */ /* 0x000e620008000a00 */
[----:B------:R-:W-:Y:S01]  /*7230*/  MOV R3, 0x0 ;  /* 0x0000000000037802 */ /* 0x000fe20000000f00 */
[----:B------:R-:W-:Y:S02]  /*7240*/  HFMA2 R12, -RZ, RZ, 0, 5.9604644775390625e-08 ;  /* 0x00000001ff0c7431 */ /* 0x000fe400000001ff */
[----:B------:R-:W-:Y:S02]  /*7250*/  IMAD.MOV.U32 R8, RZ, RZ, 0x192 ;  /* 0x00000192ff087424 */ /* 0x000fe400078e00ff */
[----:B------:R-:W-:Y:S01]  /*7260*/  IMAD.MOV.U32 R13, RZ, RZ, RZ ;  /* 0x000000ffff0d7224 */ /* 0x000fe200078e00ff */
[----:B------:R-:W2:Y:S01]  /*7270*/  LDCU.64 UR6, c[0x4][0x78] ;  /* 0x01000f00ff0677ac */ /* 0x000ea20008000a00 */
[----:B------:R-:W3:Y:S01]  /*7280*/  LDC.64 R2, c[0x4][R3] ;  /* 0x0100000003027b82 */ /* 0x000ee20000000a00 */
[----:B------:R-:W5:Y:S01]  /*7290*/  LDCU.64 UR4, c[0x4][0x10] ;  /* 0x01000200ff0477ac */ /* 0x000f620008000a00 */
[----:B-1----:R-:W-:Y:S01]  /*72a0*/  MOV R5, UR9 ;  /* 0x0000000900057c02 */ /* 0x002fe20008000f00 */
[----:B------:R-:W-:Y:S01]  /*72b0*/  IMAD.U32 R4, RZ, RZ, UR8 ;  /* 0x00000008ff047e24 */ /* 0x000fe2000f8e00ff */
[----:B--2---:R-:W-:Y:S01]  /*72c0*/  MOV R7, UR7 ;  /* 0x0000000700077c02 */ /* 0x004fe20008000f00 */
[----:B------:R-:W-:Y:S01]  /*72d0*/  IMAD.U32 R6, RZ, RZ, UR6 ;  /* 0x00000006ff067e24 */ /* 0x000fe2000f8e00ff */
[----:B-----5:R-:W-:Y:S01]  /*72e0*/  MOV R11, UR5 ;  /* 0x00000005000b7c02 */ /* 0x020fe20008000f00 */
[----:B------:R-:W-:Y:S02]  /*72f0*/  IMAD.U32 R10, RZ, RZ, UR4 ;  /* 0x00000004ff0a7e24 */ /* 0x000fe4000f8e00ff */
[----:B------:R-:W-:Y:S07]  /*7300*/  LEPC R20, `(.L_x_113) ;  /* 0x000000001014794e */ /* 0x000fee0000000000 */
[----:B---34-:R-:W-:Y:S05]  /*7310*/  CALL.ABS.NOINC R2 ;  /* 0x0000000002007343 */ /* 0x018fea0003c00000 */
.L_x_113:
[----:B------:R-:W-:Y:S01]  /*7320*/  ISETP.NE.AND P0, PT, R47, RZ, PT ;  /* 0x000000ff2f00720c */ /* 0x000fe20003f05270 */
[----:B------:R-:W-:Y:S05]  /*7330*/  WARPSYNC.ALL ;  /* 0x0000000000007948 */ /* 0x000fea0003800000 */
[----:B------:R-:W-:Y:S01]  /*7340*/  R2UR UR4, R25 ;  /* 0x00000000190472ca */ /* 0x000fe200000e0000 */
[----:B------:R-:W1:Y:S01]  /*7350*/  S2UR UR5, SR_CgaCtaId ;  /* 0x00000000000579c3 */ /* 0x000e620000008800 */
[C---:B----4-:R-:W-:Y:S01]  /*7360*/  SHF.L.U32 R20, R28.reuse, 0x10, RZ ;  /* 0x000000101c147819 */ /* 0x050fe200000006ff */
[----:B------:R-:W-:Y:S01]  /*7370*/  BSSY.RECONVERGENT B0, `(.L_x_114) ;  /* 0x0000057000007945 */ /* 0x000fe20003800200 */
[----:B------:R-:W-:Y:S02]  /*7380*/  LOP3.LUT R21, R28, 0xffff0000, RZ, 0xc0, !PT ;  /* 0xffff00001c157812 */ /* 0x000fe400078ec0ff */
[----:B------:R-:W-:Y:S02]  /*7390*/  SHF.L.U32 R25, R29, 0x10, RZ ;  /* 0x000000101d197819 */ /* 0x000fe400000006ff */
[----:B------:R-:W-:Y:S02]  /*73a0*/  SHF.L.U32 R28, R30, 0x10, RZ ;  /* 0x000000101e1c7819 */ /* 0x000fe400000006ff */
[C---:B------:R-:W-:Y:S02]  /*73b0*/  SHF.L.U32 R32, R36.reuse, 0x10, RZ ;  /* 0x0000001024207819 */ /* 0x040fe400000006ff */
[----:B------:R-:W-:Y:S01]  /*73c0*/  LOP3.LUT R33, R36, 0xffff0000, RZ, 0xc0, !PT ;  /* 0xffff000024217812 */ /* 0x000fe200078ec0ff */
[----:B------:R-:W2:Y:S01]  /*73d0*/  LDTM.16dp256bit.x4 R4, tmem[UR4+0x20] ;  /* 0x00002004000479ee */ /* 0x000ea20008120000 */
[----:B------:R-:W-:Y:S01]  /*73e0*/  R2UR UR4, R27 ;  /* 0x000000001b0472ca */ /* 0x000fe200000e0000 */
[----:B------:R-:W-:Y:S01]  /*73f0*/  NOP ;  /* 0x0000000000007918 */ /* 0x000fe20000000000 */
[----:B------:R-:W-:Y:S02]  /*7400*/  LOP3.LUT R27, R29, 0xffff0000, RZ, 0xc0, !PT ;  /* 0xffff00001d1b7812 */ /* 0x000fe400078ec0ff */
[----:B------:R-:W-:Y:S02]  /*7410*/  LOP3.LUT R29, R30, 0xffff0000, RZ, 0xc0, !PT ;  /* 0xffff00001e1d7812 */ /* 0x000fe400078ec0ff */
[C---:B------:R-:W-:Y:S02]  /*7420*/  SHF.L.U32 R30, R31.reuse, 0x10, RZ ;  /* 0x000000101f1e7819 */ /* 0x040fe400000006ff */
[----:B------:R-:W-:Y:S02]  /*7430*/  LOP3.LUT R31, R31, 0xffff0000, RZ, 0xc0, !PT ;  /* 0xffff00001f1f7812 */ /* 0x000fe400078ec0ff */
[C---:B------:R-:W-:Y:S02]  /*7440*/  SHF.L.U32 R34, R37.reuse, 0x10, RZ ;  /* 0x0000001025227819 */ /* 0x040fe400000006ff */
[----:B------:R-:W-:Y:S01]  /*7450*/  LOP3.LUT R35, R37, 0xffff0000, RZ, 0xc0, !PT ;  /* 0xffff000025237812 */ /* 0x000fe200078ec0ff */
[----:B------:R-:W-:Y:S01]  /*7460*/  UIADD3 UR4, UPT, UPT, UR4, 0x130, URZ ;  /* 0x0000013004047890 */ /* 0x000fe2000fffe0ff */
[C---:B------:R-:W-:Y:S02]  /*7470*/  SHF.L.U32 R36, R38.reuse, 0x10, RZ ;  /* 0x0000001026247819 */ /* 0x040fe400000006ff */
[----:B------:R-:W-:Y:S02]  /*7480*/  LOP3.LUT R37, R38, 0xffff0000, RZ, 0xc0, !PT ;  /* 0xffff000026257812 */ /* 0x000fe400078ec0ff */
[C---:B------:R-:W-:Y:S02]  /*7490*/  SHF.L.U32 R38, R39.reuse, 0x10, RZ ;  /* 0x0000001027267819 */ /* 0x040fe400000006ff */
[----:B------:R-:W-:Y:S01]  /*74a0*/  LOP3.LUT R39, R39, 0xffff0000, RZ, 0xc0, !PT ;  /* 0xffff000027277812 */ /* 0x000fe200078ec0ff */
[C---:B--2---:R-:W-:Y:S01]  /*74b0*/  FMUL R4, R24.reuse, R4 ;  /* 0x0000000418047220 */ /* 0x044fe20000400000 */
[----:B-1----:R-:W-:Y:S01]  /*74c0*/  UPRMT UR4, UR5, 0x654, UR4 ;  /* 0x0000065405047896 */ /* 0x002fe20008000004 */
[C---:B------:R-:W-:Y:S01]  /*74d0*/  FMUL R5, R24.reuse, R5 ;  /* 0x0000000518057220 */ /* 0x040fe20000400000 */
[----:B------:R-:W-:Y:S01]  /*74e0*/  FMUL R6, R24, R6 ;  /* 0x0000000618067220 */ /* 0x000fe20000400000 */
[----:B------:R-:W-:Y:S01]  /*74f0*/  FFMA R4, R26, R20, R4 ;  /* 0x000000141a047223 */ /* 0x000fe20000000004 */
[----:B------:R-:W-:Y:S01]  /*7500*/  FMUL R7, R24, R7 ;  /* 0x0000000718077220 */ /* 0x000fe20000400000 */
[C---:B------:R-:W-:Y:S01]  /*7510*/  FFMA R5, R26.reuse, R21, R5 ;  /* 0x000000151a057223 */ /* 0x040fe20000000005 */
[----:B------:R-:W-:Y:S01]  /*7520*/  FFMA R6, R26, R25, R6 ;  /* 0x000000191a067223 */ /* 0x000fe20000000006 */
[----:B------:R-:W-:Y:S01]  /*7530*/  FMUL R8, R24, R8 ;  /* 0x0000000818087220 */ /* 0x000fe20000400000 */
[----:B------:R-:W-:Y:S01]  /*7540*/  FFMA R7, R26, R27, R7 ;  /* 0x0000001b1a077223 */ /* 0x000fe20000000007 */
[----:B------:R-:W-:Y:S01]  /*7550*/  FMUL R9, R24, R9 ;  /* 0x0000000918097220 */ /* 0x000fe20000400000 */
[----:B------:R-:W-:Y:S01]  /*7560*/  F2FP.BF16.F32.PACK_AB R4, R5, R4 ;  /* 0x000000040504723e */ /* 0x000fe200000010ff */
[----:B------:R-:W-:Y:S01]  /*7570*/  SYNCS.ARRIVE.TRANS64.RED.A1T0 RZ, [UR4], RZ ;  /* 0x000000ffffff79a7 */ /* 0x000fe20008100404 */
[C---:B------:R-:W-:Y:S01]  /*7580*/  FFMA R8, R26.reuse, R28, R8 ;  /* 0x0000001c1a087223 */ /* 0x040fe20000000008 */
[----:B------:R-:W-:Y:S01]  /*7590*/  F2FP.BF16.F32.PACK_AB R5, R7, R6 ;  /* 0x000000060705723e */ /* 0x000fe200000010ff */
[----:B------:R-:W-:Y:S01]  /*75a0*/  FFMA R9, R26, R29, R9 ;  /* 0x0000001d1a097223 */ /* 0x000fe20000000009 */
[C---:B------:R-:W-:Y:S01]  /*75b0*/  FMUL R10, R24.reuse, R10 ;  /* 0x0000000a180a7220 */ /* 0x040fe20000400000 */
[C---:B------:R-:W-:Y:S01]  /*75c0*/  FMUL R11, R24.reuse, R11 ;  /* 0x0000000b180b7220 */ /* 0x040fe20000400000 */
[C---:B------:R-:W-:Y:S01]  /*75d0*/  FMUL R0, R24.reuse, R12 ;  /* 0x0000000c18007220 */ /* 0x040fe20000400000 */
[----:B------:R-:W-:Y:S01]  /*75e0*/  FMUL R2, R24, R13 ;  /* 0x0000000d18027220 */ /* 0x000fe20000400000 */
[----:B------:R-:W-:Y:S01]  /*75f0*/  FFMA R10, R26, R30, R10 ;  /* 0x0000001e1a0a7223 */ /* 0x000fe2000000000a */
[----:B------:R-:W-:Y:S01]  /*7600*/  FMUL R3, R24, R14 ;  /* 0x0000000e18037220 */ /* 0x000fe20000400000 */
[----:B------:R-:W-:Y:S01]  /*7610*/  F2FP.BF16.F32.PACK_AB R6, R9, R8 ;  /* 0x000000080906723e */ /* 0x000fe200000010ff */
[----:B------:R-:W-:Y:S01]  /*7620*/  FFMA R11, R26, R31, R11 ;  /* 0x0000001f1a0b7223 */ /* 0x000fe2000000000b */
[C---:B------:R-:W-:Y:S01]  /*7630*/  FMUL R15, R24.reuse, R15 ;  /* 0x0000000f180f7220 */ /* 0x040fe20000400000 */
[----:B------:R-:W-:Y:S01]  /*7640*/  FMUL R12, R24, R16 ;  /* 0x00000010180c7220 */ /* 0x000fe20000400000 */
[----:B------:R-:W-:Y:S01]  /*7650*/  FFMA R0, R26, R32, R0 ;  /* 0x000000201a007223 */ /* 0x000fe20000000000 */
[----:B------:R-:W-:Y:S01]  /*7660*/  MOV R8, UR40 ;  /* 0x0000002800087c02 */ /* 0x000fe20008000f00 */
[----:B------:R-:W-:Y:S01]  /*7670*/  FMUL R13, R24, R17 ;  /* 0x00000011180d7220 */ /* 0x000fe20000400000 */
[----:B------:R-:W-:Y:S01]  /*7680*/  FFMA R2, R26, R33, R2 ;  /* 0x000000211a027223 */ /* 0x000fe20000000002 */
[----:B------:R-:W-:Y:S01]  /*7690*/  FMUL R14, R24, R18 ;  /* 0x00000012180e7220 */ /* 0x000fe20000400000 */
[C---:B------:R-:W-:Y:S01]  /*76a0*/  FFMA R3, R26.reuse, R34, R3 ;  /* 0x000000221a037223 */ /* 0x040fe20000000003 */
[----:B------:R-:W-:Y:S01]  /*76b0*/  FFMA R15, R26, R35, R15 ;  /* 0x000000231a0f7223 */ /* 0x000fe2000000000f */
[----:B------:R-:W-:Y:S01]  /*76c0*/  FMUL R19, R24, R19 ;  /* 0x0000001318137220 */ /* 0x000fe20000400000 */
[----:B------:R-:W-:Y:S01]  /*76d0*/  FFMA R12, R26, R36, R12 ;  /* 0x000000241a0c7223 */ /* 0x000fe2000000000c */
[----:B------:R-:W-:Y:S01]  /*76e0*/  LEA R8, R8, R46, 0xb ;  /* 0x0000002e08087211 */ /* 0x000fe200078e58ff */
        /* <DEDUP_REMOVED lines=24> */
[----:B------:R-:W-:Y:S01]  /*7870*/  R2UR UR12, R60 ;  /* 0x000000003c0c72ca */ /* 0x000fe200000e0000 */
[----:B------:R-:W-:Y:S02]  /*7880*/  UIADD3 UR9, UPT, UPT, UR41, 0x20, URZ ;  /* 0x0000002029097890 */ /* 0x000fe4000fffe0ff */
[----:B------:R-:W-:Y:S02]  /*7890*/  UIADD3 UR8, UPT, UPT, UR5, 0x200, URZ ;  /* 0x0000020005087890 */ /* 0x000fe4000fffe0ff */
[----:B--2---:R-:W-:Y:S04]  /*78a0*/  UIADD3 UR4, UP0, UPT, UR6, 0x680, URZ ;  /* 0x0000068006047890 */ /* 0x004fe8000ff1e0ff */
[----:B------:R-:W-:Y:S09]  /*78b0*/  UIADD3.X UR5, UPT, UPT, URZ, UR7, URZ, UP0, !UPT ;  /* 0x00000007ff057290 */ /* 0x000ff200087fe4ff */
[----:B------:R2:W-:Y:S02]  /*78c0*/  UTMASTG.4D.IM2COL [UR8], [UR4] ;  /* 0x00000008040073b5 */ /* 0x0005e40008058000 */
[----:B--2---:R0:W-:Y:S02]  /*78d0*/  UTMACMDFLUSH ;  /* 0x00000000000079b7 */ /* 0x0041e40000000000 */
.L_x_115:
[----:B------:R-:W-:Y:S05]  /*78e0*/  BSYNC.RECONVERGENT B0 ;  /* 0x0000000000007941 */ /* 0x000fea0003800200 */
.L_x_114:
[----:B------:R-:W-:Y:S01]  /*78f0*/  UIADD3 UR4, UPT, UPT, UR40, 0x1, URZ ;  /* 0x0000000128047890 */ /* 0x000fe2000fffe0ff */
[----:B------:R-:W-:Y:S03]  /*7900*/  BSSY.RECONVERGENT B0, `(.L_x_116) ;  /* 0x0000008000007945 */ /* 0x000fe60003800200 */
[----:B------:R-:W-:Y:S04]  /*7910*/  UISETP.NE.AND UP0, UPT, UR4, 0x3, UPT ;  /* 0x000000030400788c */ /* 0x000fe8000bf05270 */
[----:B------:R-:W-:Y:S02]  /*7920*/  UISETP.EQ.XOR UP1, UPT, UR42, 0x3, !UP0 ;  /* 0x000000032a00788c */ /* 0x000fe4000c722a70 */
[----:B------:R-:W-:Y:S02]  /*7930*/  USEL UR49, UR4, URZ, UP0 ;  /* 0x000000ff04317287 */ /* 0x000fe40008000000 */
[----:B------:R-:W-:Y:S04]  /*7940*/  USEL UR5, URZ, 0x1, !UP1 ;  /* 0x00000001ff057887 */ /* 0x000fe8000c800000 */
[----:B------:R-:W-:Y:S01]  /*7950*/  ULOP3.LUT UR54, UR54, UR5, URZ, 0x3c, !UPT ;  /* 0x0000000536367292 */ /* 0x000fe2000f8e3cff */
[----:B------:R-:W-:Y:S11]  /*7960*/  @P0 BRA `(.L_x_117) ;  /* 0x0000000000040947 */ /* 0x000ff60003800000 */
[----:B------:R-:W-:Y:S04]  /*7970*/  DEPBAR.LE SB0, 0x1 ;  /* 0x000080400000791a */ /* 0x000fe80000000000 */
.L_x_117:
[----:B------:R-:W-:Y:S05]  /*7980*/  BSYNC.RECONVERGENT B0 ;  /* 0x0000000000007941 */ /* 0x000fea0003800200 */
.L_x_116:
[----:B------:R-:W-:Y:S01]  /*7990*/  BAR.SYNC.DEFER_BLOCKING 0x1, 0x80 ;  /* 0x0042000000007b1d */ /* 0x000fe20000010000 */
[----:B------:R-:W-:Y:S01]  /*79a0*/  UISETP.NE.AND UP0, UPT, UR53, -0x2, UPT ;  /* 0xfffffffe3500788c */ /* 0x000fe2000bf05270 */
[----:B------:R-:W-:Y:S08]  /*79b0*/  IADD3 R22, PT, PT, R22, 0x1, RZ ;  /* 0x0000000116167810 */ /* 0x000ff00007ffe0ff */
[----:B------:R-:W-:Y:S05]  /*79c0*/  BRA.U !UP0, `(.L_x_118) ;  /* 0x0000000108287547 */ /* 0x000fea000b800000 */
[----:B------:R-:W2:Y:S01]  /*79d0*/  S2R R0, SR_CgaCtaId ;  /* 0x0000000000007919 */ /* 0x000ea20000008800 */
[----:B------:R-:W-:Y:S01]  /*79e0*/  ISETP.NE.AND P0, PT, R63, RZ, PT ;  /* 0x000000ff3f00720c */ /* 0x000fe20003f05270 */
[----:B------:R-:W-:Y:S01]  /*79f0*/  IMAD.U32 R2, RZ, RZ, UR50 ;  /* 0x00000032ff027e24 */ /* 0x000fe2000f8e00ff */
[----:B------:R-:W-:Y:S04]  /*7a00*/  UIADD3 UR4, UPT, UPT, UR50, 0x1, URZ ;  /* 0x0000000132047890 */ /* 0x000fe8000fffe0ff */
[----:B------:R-:W-:Y:S04]  /*7a10*/  UISETP.NE.AND UP0, UPT, UR4, 0x3, UPT ;  /* 0x000000030400788c */ /* 0x000fe8000bf05270 */
[----:B------:R-:W-:Y:S03]  /*7a20*/  USEL UR50, UR4, URZ, UP0 ;  /* 0x000000ff04327287 */ /* 0x000fe60008000000 */
[----:B------:R-:W-:Y:S05]  /*7a30*/  @P0 LEA R2, R2, UR48, 0x3 ;  /* 0x0000003002020c11 */ /* 0x000fea000f8e18ff */
[----:B------:R-:W-:Y:S05]  /*7a40*/  @P0 VIADD R2, R2, 0xe8 ;  /* 0x000000e802020836 */ /* 0x000fea0000000000 */
[----:B--2---:R-:W-:Y:S04]  /*7a50*/  @P0 PRMT R0, R0, 0x654, R2 ;  /* 0x0000065400000816 */ /* 0x004fe80000000002 */
[----:B------:R2:W-:Y:S03]  /*7a60*/  @P0 SYNCS.ARRIVE.TRANS64.RED.A1T0 RZ, [R0+URZ], RZ ;  /* 0x000000ff00ff09a7 */ /* 0x0005e600081004ff */
.L_x_118:
[----:B------:R-:W-:Y:S01]  /*7a70*/  R2UR UR5, R54 ;  /* 0x00000000360572ca */ /* 0x000fe200000e0000 */
[----:B------:R-:W-:Y:S01]  /*7a80*/  UISETP.NE.AND UP0, UPT, UR63, URZ, UPT ;  /* 0x000000ff3f00728c */ /* 0x000fe2000bf05270 */
[----:B------:R-:W-:Y:S01]  /*7a90*/  R2UR UR4, R55 ;  /* 0x00000000370472ca */ /* 0x000fe200000e0000 */
[----:B------:R-:W-:Y:S01]  /*7aa0*/  UIADD3 UR53, UPT, UPT, UR53, 0x2, URZ ;  /* 0x0000000235357890 */ /* 0x000fe2000fffe0ff */
[----:B------:R-:W-:Y:S02]  /*7ab0*/  R2UR UR52, R58 ;  /* 0x000000003a3472ca */ /* 0x000fe400000e0000 */
[----:B------:R-:W-:Y:S02]  /*7ac0*/  ISETP.NE.AND P0, PT, R22, 0x2, PT ;  /* 0x000000021600780c */ /* 0x000fe40003f05270 */
[----:B------:R-:W-:Y:S02]  /*7ad0*/  LOP3.LUT R44, R44, 0x1, RZ, 0x3c, !PT ;  /* 0x000000012c2c7812 */ /* 0x000fe400078e3cff */
[----:B--2---:R-:W-:Y:S02]  /*7ae0*/  SEL R0, RZ, 0x1, P0 ;  /* 0x00000001ff007807 */ /* 0x004fe40000000000 */
[----:B------:R-:W-:Y:S01]  /*7af0*/  SEL R22, R22, RZ, P0 ;  /* 0x000000ff16167207 */ /* 0x000fe20000000000 */
[----:B------:R-:W-:Y:S01]  /*7b00*/  UIADD3 UR26, UPT, UPT, UR36, UR5, URZ ;  /* 0x00000005241a7290 */ /* 0x000fe2000fffe0ff */
[----:B------:R-:W-:Y:S01]  /*7b10*/  LOP3.LUT R45, R45, R0, RZ, 0x3c, !PT ;  /* 0x000000002d2d7212 */ /* 0x000fe200078e3cff */
[----:B------:R-:W-:Y:S01]  /*7b20*/  UIADD3 UR51, UPT, UPT, UR37, UR4, URZ ;  /* 0x0000000425337290 */ /* 0x000fe2000fffe0ff */
[----:B------:R-:W-:Y:S11]  /*7b30*/  BRA.U UP0, `(.L_x_119) ;  /* 0xffffffdd00287547 */ /* 0x000ff6000b83ffff */
[----:B------:R-:W-:-:S13]  /*7b40*/  R2UR UR4, R56 ;  /* 0x00000000380472ca */ /* 0x000fda00000e0000 */
[----:B------:R-:W-:-:S09]  /*7b50*/  UISETP.NE.AND UP0, UPT, UR4, URZ, UPT ;  /* 0x000000ff0400728c */ /* 0x000fd2000bf05270 */
[----:B------:R-:W-:Y:S05]  /*7b60*/  BRA.U !UP0, `(.L_x_120) ;  /* 0x0000000108487547 */ /* 0x000fea000b800000 */
[----:B------:R-:W2:Y:S02]  /*7b70*/  LDCU.64 UR4, c[0x0][0x890] ;  /* 0x00011200ff0477ac */ /* 0x000ea40008000a00 */
[----:B--2---:R-:W-:-:S04]  /*7b80*/  UISETP.NE.U32.AND UP0, UPT, UR4, URZ, UPT ;  /* 0x000000ff0400728c */ /* 0x004fc8000bf05070 */
[----:B------:R-:W-:-:S09]  /*7b90*/  UISETP.NE.AND.EX UP0, UPT, UR5, URZ, UPT, UP0 ;  /* 0x000000ff0500728c */ /* 0x000fd2000bf05300 */
[----:B------:R-:W-:Y:S05]  /*7ba0*/  BRA.U UP0, `(.L_x_121) ;  /* 0x00000001000c7547 */ /* 0x000fea000b800000 */
[----:B------:R-:W-:-:S13]  /*7bb0*/  FSETP.NEU.AND P0, PT, R26, RZ, PT ;  /* 0x000000ff1a00720b */ /* 0x000fda0003f0d000 */
[----:B------:R-:W-:Y:S05]  /*7bc0*/  @!P0 EXIT ;  /* 0x000000000000894d */ /* 0x000fea0003800000 */
[----:B------:R-:W-:Y:S05]  /*7bd0*/  BRA `(.L_x_120) ;  /* 0x00000000002c7947 */ /* 0x000fea0003800000 */
.L_x_121:
[----:B------:R-:W-:Y:S01]  /*7be0*/  ISETP.NE.AND P0, PT, R62, RZ, PT ;  /* 0x000000ff3e00720c */ /* 0x000fe20003f05270 */
[----:B------:R-:W-:-:S12]  /*7bf0*/  BSSY.RECONVERGENT B0, `(.L_x_120) ;  /* 0x0000009000007945 */ /* 0x000fd80003800200 */
[----:B------:R-:W-:Y:S05]  /*7c00*/  @P0 BRA `(.L_x_122) ;  /* 0x0000000000140947 */ /* 0x000fea0003800000 */
[----:B------:R-:W2:Y:S02]  /*7c10*/  LDCU.64 UR4, c[0x0][0x888] ;  /* 0x00011100ff0477ac */ /* 0x000ea40008000a00 */
[----:B--2---:R-:W-:-:S04]  /*7c20*/  ISETP.NE.U32.AND P0, PT, RZ, UR4, PT ;  /* 0x00000004ff007c0c */ /* 0x004fc8000bf05070 */
[----:B------:R-:W-:-:S13]  /*7c30*/  ISETP.NE.AND.EX P0, PT, RZ, UR5, PT, P0 ;  /* 0x00000005ff007c0c */ /* 0x000fda000bf05300 */
[----:B------:R-:W-:Y:S05]  /*7c40*/  @!P0 EXIT ;  /* 0x000000000000894d */ /* 0x000fea0003800000 */
[----:B------:R-:W-:Y:S05]  /*7c50*/  BRA `(.L_x_123) ;  /* 0x0000000000087947 */ /* 0x000fea0003800000 */
.L_x_122:
[----:B------:R-:W-:-:S13]  /*7c60*/  FSETP.NEU.AND P0, PT, R26, RZ, PT ;  /* 0x000000ff1a00720b */ /* 0x000fda0003f0d000 */
[----:B------:R-:W-:Y:S05]  /*7c70*/  @!P0 EXIT ;  /* 0x000000000000894d */ /* 0x000fea0003800000 */
.L_x_123:
[----:B------:R-:W-:Y:S05]  /*7c80*/  BSYNC.RECONVERGENT B0 ;  /* 0x0000000000007941 */ /* 0x000fea0003800200 */
.L_x_120:
[----:B------:R-:W2:Y:S01]  /*7c90*/  S2UR UR5, SR_CgaCtaId ;  /* 0x00000000000579c3 */ /* 0x000ea20000008800 */
[----:B------:R-:W-:Y:S01]  /*7ca0*/  ULEA UR4, UR50, UR48, 0x3 ;  /* 0x0000003032047291 */ /* 0x000fe2000f8e18ff */
[----:B------:R-:W-:-:S04]  /*7cb0*/  DEPBAR.LE SB0, 0x0 ;  /* 0x000080000000791a */ /* 0x000fc80000000000 */
[----:B------:R-:W-:-:S04]  /*7cc0*/  UIADD3 UR4, UPT, UPT, UR4, 0xe8, URZ ;  /* 0x000000e804047890 */ /* 0x000fc8000fffe0ff */
[----:B--2---:R-:W-:-:S09]  /*7cd0*/  UPRMT UR4, UR5, 0x654, UR4 ;  /* 0x0000065405047896 */ /* 0x004fd20008000004 */
[----:B------:R-:W-:Y:S01]  /*7ce0*/  SYNCS.ARRIVE.TRANS64.RED.A1T0 RZ, [UR4], RZ ;  /* 0x000000ffffff79a7 */ /* 0x000fe20008100404 */
[----:B------:R-:W-:Y:S05]  /*7cf0*/  EXIT ;  /* 0x000000000000794d */ /* 0x000fea0003800000 */
.L_x_25:
[----:B------:R-:W-:Y:S07]  /*7d00*/  MOV R0, UR9 ;  /* 0x0000000900007c02 */ /* 0x000fee0008000f00 */
.L_x_124:
[----:B-1----:R1:W2:Y:S02]  /*7d10*/  SYNCS.PHASECHK.TRANS64.TRYWAIT P0, [R0+URZ+0x68], R5 ;  /* 0x00006805000075a7 */ /* 0x0022a400080011ff */
[----:B--2---:R-:W-:Y:S05]  /*7d20*/  @!P0 NANOSLEEP.SYNCS 0x989680 ;  /* 0x009896800000895d */ /* 0x004fea0003900000 */
[----:B------:R-:W2:Y:S02]  /*7d30*/  @!P0 SYNCS.PHASECHK.TRANS64 P0, [R0+URZ+0x68], R5 ;  /* 0x00006805000085a7 */ /* 0x000ea400080010ff */
[----:B--2---:R-:W-:Y:S05]  /*7d40*/  @!P0 BRA `(.L_x_124) ;  /* 0xfffffffc00f08947 */ /* 0x004fea000383ffff */
[----:B------:R-:W-:Y:S05]  /*7d50*/  BRA `(.L_x_24) ;  /* 0xffffff9c006c7947 */ /* 0x000fea000383ffff */
.L_x_32:
[----:B------:R-:W-:Y:S07]  /*7d60*/  MOV R0, UR9 ;  /* 0x0000000900007c02 */ /* 0x000fee0008000f00 */
.L_x_125:
[----:B-1----:R1:W2:Y:S02]  /*7d70*/  SYNCS.PHASECHK.TRANS64.TRYWAIT P0, [R0+URZ+0x68], R5 ;  /* 0x00006805000075a7 */ /* 0x0022a400080011ff */
[----:B--2---:R-:W-:Y:S05]  /*7d80*/  @!P0 NANOSLEEP.SYNCS 0x989680 ;  /* 0x009896800000895d */ /* 0x004fea0003900000 */
[----:B------:R-:W2:Y:S02]  /*7d90*/  @!P0 SYNCS.PHASECHK.TRANS64 P0, [R0+URZ+0x68], R5 ;  /* 0x00006805000085a7 */ /* 0x000ea400080010ff */
[----:B--2---:R-:W-:Y:S05]  /*7da0*/  @!P0 BRA `(.L_x_125) ;  /* 0xfffffffc00f08947 */ /* 0x004fea000383ffff */
[----:B------:R-:W-:Y:S05]  /*7db0*/  BRA `(.L_x_31) ;  /* 0xffffffa000c07947 */ /* 0x000fea000383ffff */
.L_x_37:
[----:B------:R-:W-:-:S07]  /*7dc0*/  MOV R0, UR24 ;  /* 0x0000001800007c02 */ /* 0x000fce0008000f00 */
.L_x_126:
[----:B-1----:R1:W2:Y:S02]  /*7dd0*/  SYNCS.PHASECHK.TRANS64.TRYWAIT P0, [R0+URZ+0x110], R4 ;  /* 0x00011004000075a7 */ /* 0x0022a400080011ff */
[----:B--2---:R-:W-:Y:S05]  /*7de0*/  @!P0 NANOSLEEP.SYNCS 0x989680 ;  /* 0x009896800000895d */ /* 0x004fea0003900000 */
[----:B------:R-:W2:Y:S02]  /*7df0*/  @!P0 SYNCS.PHASECHK.TRANS64 P0, [R0+URZ+0x110], R4 ;  /* 0x00011004000085a7 */ /* 0x000ea400080010ff */
[----:B--2---:R-:W-:Y:S05]  /*7e00*/  @!P0 BRA `(.L_x_126) ;  /* 0xfffffffc00f08947 */ /* 0x004fea000383ffff */
[----:B------:R-:W-:Y:S05]  /*7e10*/  BRA `(.L_x_127) ;  /* 0xffffffa4008c7947 */ /* 0x000fea000383ffff */
.L_x_41:
[----:B------:R-:W-:-:S07]  /*7e20*/  MOV R0, UR4 ;  /* 0x0000000400007c02 */ /* 0x000fce0008000f00 */
.L_x_128:
[----:B-1----:R1:W2:Y:S02]  /*7e30*/  SYNCS.PHASECHK.TRANS64.TRYWAIT P0, [R0+URZ], R2 ;  /* 0x00000002000075a7 */ /* 0x0022a400080011ff */
[----:B--2---:R-:W-:Y:S05]  /*7e40*/  @!P0 NANOSLEEP.SYNCS 0x989680 ;  /* 0x009896800000895d */ /* 0x004fea0003900000 */
[----:B------:R-:W2:Y:S02]  /*7e50*/  @!P0 SYNCS.PHASECHK.TRANS64 P0, [R0+URZ], R2 ;  /* 0x00000002000085a7 */ /* 0x000ea400080010ff */
[----:B--2---:R-:W-:Y:S05]  /*7e60*/  @!P0 BRA `(.L_x_128) ;  /* 0xfffffffc00f08947 */ /* 0x004fea000383ffff */
[----:B------:R-:W-:Y:S05]  /*7e70*/  BRA `(.L_x_129) ;  /* 0xffffffac00207947 */ /* 0x000fea000383ffff */
.L_x_42:
[----:B------:R-:W-:-:S07]  /*7e80*/  MOV R0, UR5 ;  /* 0x0000000500007c02 */ /* 0x000fce0008000f00 */
.L_x_130:
[----:B-1----:R1:W2:Y:S02]  /*7e90*/  SYNCS.PHASECHK.TRANS64.TRYWAIT P0, [R0+URZ], R3 ;  /* 0x00000003000075a7 */ /* 0x0022a400080011ff */
[----:B--2---:R-:W-:Y:S05]  /*7ea0*/  @!P0 NANOSLEEP.SYNCS 0x989680 ;  /* 0x009896800000895d */ /* 0x004fea0003900000 */
[----:B------:R-:W2:Y:S02]  /*7eb0*/  @!P0 SYNCS.PHASECHK.TRANS64 P0, [R0+URZ], R3 ;  /* 0x00000003000085a7 */ /* 0x000ea400080010ff */
[----:B--2---:R-:W-:Y:S05]  /*7ec0*/  @!P0 BRA `(.L_x_130) ;  /* 0xfffffffc00f08947 */ /* 0x004fea000383ffff */
[----:B------:R-:W-:Y:S05]  /*7ed0*/  BRA `(.L_x_131) ;  /* 0xffffffac002c7947 */ /* 0x000fea000383ffff */
.L_x_43:
[----:B------:R-:W-:-:S07]  /*7ee0*/  MOV R0, UR5 ;  /* 0x0000000500007c02 */ /* 0x000fce0008000f00 */
.L_x_132:
[----:B-1----:R1:W2:Y:S02]  /*7ef0*/  SYNCS.PHASECHK.TRANS64.TRYWAIT P0, [R0+URZ], R3 ;  /* 0x00000003000075a7 */ /* 0x0022a400080011ff */
[----:B--2---:R-:W-:Y:S05]  /*7f00*/  @!P0 NANOSLEEP.SYNCS 0x989680 ;  /* 0x009896800000895d */ /* 0x004fea0003900000 */
[----:B------:R-:W2:Y:S02]  /*7f10*/  @!P0 SYNCS.PHASECHK.TRANS64 P0, [R0+URZ], R3 ;  /* 0x00000003000085a7 */ /* 0x000ea400080010ff */
[----:B--2---:R-:W-:Y:S05]  /*7f20*/  @!P0 BRA `(.L_x_132) ;  /* 0xfffffffc00f08947 */ /* 0x004fea000383ffff */
[----:B------:R-:W-:Y:S05]  /*7f30*/  BRA `(.L_x_133) ;  /* 0xffffffac00387947 */ /* 0x000fea000383ffff */
.L_x_44:
[----:B------:R-:W-:-:S07]  /*7f40*/  MOV R0, UR5 ;  /* 0x0000000500007c02 */ /* 0x000fce0008000f00 */
.L_x_134:
[----:B-1----:R1:W2:Y:S02]  /*7f50*/  SYNCS.PHASECHK.TRANS64.TRYWAIT P0, [R0+URZ], R3 ;  /* 0x00000003000075a7 */ /* 0x0022a400080011ff */
[----:B--2---:R-:W-:Y:S05]  /*7f60*/  @!P0 NANOSLEEP.SYNCS 0x989680 ;  /* 0x009896800000895d */ /* 0x004fea0003900000 */
[----:B------:R-:W2:Y:S02]  /*7f70*/  @!P0 SYNCS.PHASECHK.TRANS64 P0, [R0+URZ], R3 ;  /* 0x00000003000085a7 */ /* 0x000ea400080010ff */
[----:B--2---:R-:W-:Y:S05]  /*7f80*/  @!P0 BRA `(.L_x_134) ;  /* 0xfffffffc00f08947 */ /* 0x004fea000383ffff */
[----:B------:R-:W-:Y:S05]  /*7f90*/  BRA `(.L_x_135) ;  /* 0xffffffac00447947 */ /* 0x000fea000383ffff */
.L_x_45:
[----:B------:R-:W-:-:S07]  /*7fa0*/  MOV R0, UR5 ;  /* 0x0000000500007c02 */ /* 0x000fce0008000f00 */
.L_x_136:
[----:B-1----:R1:W2:Y:S02]  /*7fb0*/  SYNCS.PHASECHK.TRANS64.TRYWAIT P0, [R0+URZ], R3 ;  /* 0x00000003000075a7 */ /* 0x0022a400080011ff */
[----:B--2---:R-:W-:Y:S05]  /*7fc0*/  @!P0 NANOSLEEP.SYNCS 0x989680 ;  /* 0x009896800000895d */ /* 0x004fea0003900000 */
[----:B------:R-:W2:Y:S02]  /*7fd0*/  @!P0 SYNCS.PHASECHK.TRANS64 P0, [R0+URZ], R3 ;  /* 0x00000003000085a7 */ /* 0x000ea400080010ff */
[----:B--2---:R-:W-:Y:S05]  /*7fe0*/  @!P0 BRA `(.L_x_136) ;  /* 0xfffffffc00f08947 */ /* 0x004fea000383ffff */
[----:B------:R-:W-:Y:S05]  /*7ff0*/  BRA `(.L_x_137) ;  /* 0xffffffac00507947 */ /* 0x000fea000383ffff */
.L_x_46:
[----:B------:R-:W-:-:S07]  /*8000*/  MOV R0, UR5 ;  /* 0x0000000500007c02 */ /* 0x000fce0008000f00 */
.L_x_138:
[----:B-1----:R1:W2:Y:S02]  /*8010*/  SYNCS.PHASECHK.TRANS64.TRYWAIT P0, [R0+URZ], R3 ;  /* 0x00000003000075a7 */ /* 0x0022a400080011ff */
[----:B--2---:R-:W-:Y:S05]  /*8020*/  @!P0 NANOSLEEP.SYNCS 0x989680 ;  /* 0x009896800000895d */ /* 0x004fea0003900000 */
[----:B------:R-:W2:Y:S02]  /*8030*/  @!P0 SYNCS.PHASECHK.TRANS64 P0, [R0+URZ], R3 ;  /* 0x00000003000085a7 */ /* 0x000ea400080010ff */
[----:B--2---:R-:W-:Y:S05]  /*8040*/  @!P0 BRA `(.L_x_138) ;  /* 0xfffffffc00f08947 */ /* 0x004fea000383ffff */
[----:B------:R-:W-:Y:S05]  /*8050*/  BRA `(.L_x_139) ;  /* 0xffffffac005c7947 */ /* 0x000fea000383ffff */
.L_x_47:
[----:B------:R-:W-:-:S07]  /*8060*/  MOV R0, UR5 ;  /* 0x0000000500007c02 */ /* 0x000fce0008000f00 */
.L_x_140:
[----:B-1----:R1:W2:Y:S02]  /*8070*/  SYNCS.PHASECHK.TRANS64.TRYWAIT P0, [R0+URZ], R3 ;  /* 0x00000003000075a7 */ /* 0x0022a400080011ff */
[----:B--2---:R-:W-:Y:S05]  /*8080*/  @!P0 NANOSLEEP.SYNCS 0x989680 ;  /* 0x009896800000895d */ /* 0x004fea0003900000 */
[----:B------:R-:W2:Y:S02]  /*8090*/  @!P0 SYNCS.PHASECHK.TRANS64 P0, [R0+URZ], R3 ;  /* 0x00000003000085a7 */ /* 0x000ea400080010ff */
[----:B--2---:R-:W-:Y:S05]  /*80a0*/  @!P0 BRA `(.L_x_140) ;  /* 0xfffffffc00f08947 */ /* 0x004fea000383ffff */
[----:B------:R-:W-:Y:S05]  /*80b0*/  BRA `(.L_x_141) ;  /* 0xffffffac00687947 */ /* 0x000fea000383ffff */
.L_x_48:
[----:B------:R-:W-:-:S07]  /*80c0*/  MOV R0, UR5 ;  /* 0x0000000500007c02 */ /* 0x000fce0008000f00 */
.L_x_142:
[----:B-1----:R1:W2:Y:S02]  /*80d0*/  SYNCS.PHASECHK.TRANS64.TRYWAIT P0, [R0+URZ], R3 ;  /* 0x00000003000075a7 */ /* 0x0022a400080011ff */
[----:B--2---:R-:W-:Y:S05]  /*80e0*/  @!P0 NANOSLEEP.SYNCS 0x989680 ;  /* 0x009896800000895d */ /* 0x004fea0003900000 */
[----:B------:R-:W2:Y:S02]  /*80f0*/  @!P0 SYNCS.PHASECHK.TRANS64 P0, [R0+URZ], R3 ;  /* 0x00000003000085a7 */ /* 0x000ea400080010ff */
[----:B--2---:R-:W-:Y:S05]  /*8100*/  @!P0 BRA `(.L_x_142) ;  /* 0xfffffffc00f08947 */ /* 0x004fea000383ffff */
[----:B------:R-:W-:Y:S05]  /*8110*/  BRA `(.L_x_143) ;  /* 0xffffffac00747947 */ /* 0x000fea000383ffff */
.L_x_49:
[----:B------:R-:W-:-:S07]  /*8120*/  MOV R0, UR5 ;  /* 0x0000000500007c02 */ /* 0x000fce0008000f00 */
.L_x_144:
[----:B-1----:R1:W2:Y:S02]  /*8130*/  SYNCS.PHASECHK.TRANS64.TRYWAIT P0, [R0+URZ], R3 ;  /* 0x00000003000075a7 */ /* 0x0022a400080011ff */
[----:B--2---:R-:W-:Y:S05]  /*8140*/  @!P0 NANOSLEEP.SYNCS 0x989680 ;  /* 0x009896800000895d */ /* 0x004fea0003900000 */
[----:B------:R-:W2:Y:S02]  /*8150*/  @!P0 SYNCS.PHASECHK.TRANS64 P0, [R0+URZ], R3 ;  /* 0x00000003000085a7 */ /* 0x000ea400080010ff */
[----:B--2---:R-:W-:Y:S05]  /*8160*/  @!P0 BRA `(.L_x_144) ;  /* 0xfffffffc00f08947 */ /* 0x004fea000383ffff */
[----:B------:R-:W-:Y:S05]  /*8170*/  BRA `(.L_x_145) ;  /* 0xffffffac00807947 */ /* 0x000fea000383ffff */
.L_x_50:
[----:B------:R-:W-:-:S07]  /*8180*/  MOV R0, UR5 ;  /* 0x0000000500007c02 */ /* 0x000fce0008000f00 */
.L_x_146:
[----:B-1----:R1:W2:Y:S02]  /*8190*/  SYNCS.PHASECHK.TRANS64.TRYWAIT P0, [R0+URZ], R3 ;  /* 0x00000003000075a7 */ /* 0x0022a400080011ff */
[----:B--2---:R-:W-:Y:S05]  /*81a0*/  @!P0 NANOSLEEP.SYNCS 0x989680 ;  /* 0x009896800000895d */ /* 0x004fea0003900000 */
[----:B------:R-:W2:Y:S02]  /*81b0*/  @!P0 SYNCS.PHASECHK.TRANS64 P0, [R0+URZ], R3 ;  /* 0x00000003000085a7 */ /* 0x000ea400080010ff */
[----:B--2---:R-:W-:Y:S05]  /*81c0*/  @!P0 BRA `(.L_x_146) ;  /* 0xfffffffc00f08947 */ /* 0x004fea000383ffff */
[----:B------:R-:W-:Y:S05]  /*81d0*/  BRA `(.L_x_147) ;  /* 0xffffffac008c7947 */ /* 0x000fea000383ffff */
.L_x_51:
[----:B------:R-:W-:-:S07]  /*81e0*/  MOV R0, UR5 ;  /* 0x0000000500007c02 */ /* 0x000fce0008000f00 */
.L_x_148:
[----:B-1----:R1:W2:Y:S02]  /*81f0*/  SYNCS.PHASECHK.TRANS64.TRYWAIT P0, [R0+URZ], R3 ;  /* 0x00000003000075a7 */ /* 0x0022a400080011ff */
[----:B--2---:R-:W-:Y:S05]  /*8200*/  @!P0 NANOSLEEP.SYNCS 0x989680 ;  /* 0x009896800000895d */ /* 0x004fea0003900000 */
[----:B------:R-:W2:Y:S02]  /*8210*/  @!P0 SYNCS.PHASECHK.TRANS64 P0, [R0+URZ], R3 ;  /* 0x00000003000085a7 */ /* 0x000ea400080010ff */
[----:B--2---:R-:W-:Y:S05]  /*8220*/  @!P0 BRA `(.L_x_148) ;  /* 0xfffffffc00f08947 */ /* 0x004fea000383ffff */
[----:B------:R-:W-:Y:S05]  /*8230*/  BRA `(.L_x_149) ;  /* 0xffffffac00987947 */ /* 0x000fea000383ffff */
.L_x_52:
[----:B------:R-:W-:-:S07]  /*8240*/  MOV R0, UR5 ;  /* 0x0000000500007c02 */ /* 0x000fce0008000f00 */
.L_x_150:
[----:B-1----:R1:W2:Y:S02]  /*8250*/  SYNCS.PHASECHK.TRANS64.TRYWAIT P0, [R0+URZ], R3 ;  /* 0x00000003000075a7 */ /* 0x0022a400080011ff */
[----:B--2---:R-:W-:Y:S05]  /*8260*/  @!P0 NANOSLEEP.SYNCS 0x989680 ;  /* 0x009896800000895d */ /* 0x004fea0003900000 */
[----:B------:R-:W2:Y:S02]  /*8270*/  @!P0 SYNCS.PHASECHK.TRANS64 P0, [R0+URZ], R3 ;  /* 0x00000003000085a7 */ /* 0x000ea400080010ff */
[----:B--2---:R-:W-:Y:S05]  /*8280*/  @!P0 BRA `(.L_x_150) ;  /* 0xfffffffc00f08947 */ /* 0x004fea000383ffff */
[----:B------:R-:W-:Y:S05]  /*8290*/  BRA `(.L_x_151) ;  /* 0xffffffac00a47947 */ /* 0x000fea000383ffff */
.L_x_55:
[----:B------:R-:W-:-:S07]  /*82a0*/  MOV R4, UR4 ;  /* 0x0000000400047c02 */ /* 0x000fce0008000f00 */
.L_x_152:
[----:B--2---:R2:W3:Y:S02]  /*82b0*/  SYNCS.PHASECHK.TRANS64.TRYWAIT P1, [R4+URZ+0x118], R6 ;  /* 0x00011806040075a7 */ /* 0x0044e400080211ff */
[----:B---3--:R-:W-:Y:S05]  /*82c0*/  @!P1 NANOSLEEP.SYNCS 0x989680 ;  /* 0x009896800000995d */ /* 0x008fea0003900000 */
[----:B------:R-:W3:Y:S02]  /*82d0*/  @!P1 SYNCS.PHASECHK.TRANS64 P1, [R4+URZ+0x118], R6 ;  /* 0x00011806040095a7 */ /* 0x000ee400080210ff */
[----:B---3--:R-:W-:Y:S05]  /*82e0*/  @!P1 BRA `(.L_x_152) ;  /* 0xfffffffc00f09947 */ /* 0x008fea000383ffff */
[----:B------:R-:W-:Y:S05]  /*82f0*/  BRA `(.L_x_153) ;  /* 0xffffffb000107947 */ /* 0x000fea000383ffff */
.L_x_56:
[----:B--2---:R-:W-:-:S07]  /*8300*/  MOV R4, UR4 ;  /* 0x0000000400047c02 */ /* 0x004fce0008000f00 */
.L_x_154:
[----:B--2---:R2:W3:Y:S02]  /*8310*/  SYNCS.PHASECHK.TRANS64.TRYWAIT P1, [R4+URZ+0x110], R5 ;  /* 0x00011005040075a7 */ /* 0x0044e400080211ff */
[----:B---3--:R-:W-:Y:S05]  /*8320*/  @!P1 NANOSLEEP.SYNCS 0x989680 ;  /* 0x009896800000995d */ /* 0x008fea0003900000 */
[----:B------:R-:W3:Y:S02]  /*8330*/  @!P1 SYNCS.PHASECHK.TRANS64 P1, [R4+URZ+0x110], R5 ;  /* 0x00011005040095a7 */ /* 0x000ee400080210ff */
[----:B---3--:R-:W-:Y:S05]  /*8340*/  @!P1 BRA `(.L_x_154) ;  /* 0xfffffffc00f09947 */ /* 0x008fea000383ffff */
[----:B------:R-:W-:Y:S05]  /*8350*/  BRA `(.L_x_155) ;  /* 0xffffffb000187947 */ /* 0x000fea000383ffff */
.L_x_64:
[----:B------:R-:W-:-:S07]  /*8360*/  MOV R0, UR20 ;  /* 0x0000001400007c02 */ /* 0x000fce0008000f00 */
.L_x_156:
[----:B--2---:R2:W3:Y:S02]  /*8370*/  SYNCS.PHASECHK.TRANS64.TRYWAIT P0, [R0+URZ+0x110], R4 ;  /* 0x00011004000075a7 */ /* 0x0044e400080011ff */
[----:B---3--:R-:W-:Y:S05]  /*8380*/  @!P0 NANOSLEEP.SYNCS 0x989680 ;  /* 0x009896800000895d */ /* 0x008fea0003900000 */
[----:B------:R-:W3:Y:S02]  /*8390*/  @!P0 SYNCS.PHASECHK.TRANS64 P0, [R0+URZ+0x110], R4 ;  /* 0x00011004000085a7 */ /* 0x000ee400080010ff */
[----:B---3--:R-:W-:Y:S05]  /*83a0*/  @!P0 BRA `(.L_x_156) ;  /* 0xfffffffc00f08947 */ /* 0x008fea000383ffff */
[----:B------:R-:W-:Y:S05]  /*83b0*/  BRA `(.L_x_157) ;  /* 0xffffffb400a87947 */ /* 0x000fea000383ffff */
.L_x_65:
[----:B------:R-:W-:-:S07]  /*83c0*/  MOV R4, UR25 ;  /* 0x0000001900047c02 */ /* 0x000fce0008000f00 */
.L_x_158:
[----:B--2---:R2:W3:Y:S02]  /*83d0*/  SYNCS.PHASECHK.TRANS64.TRYWAIT P0, [R4+URZ+0x130], R0 ;  /* 0x00013000040075a7 */ /* 0x0044e400080011ff */
[----:B---3--:R-:W-:Y:S05]  /*83e0*/  @!P0 NANOSLEEP.SYNCS 0x989680 ;  /* 0x009896800000895d */ /* 0x008fea0003900000 */
[----:B------:R-:W3:Y:S02]  /*83f0*/  @!P0 SYNCS.PHASECHK.TRANS64 P0, [R4+URZ+0x130], R0 ;  /* 0x00013000040085a7 */ /* 0x000ee400080010ff */
[----:B---3--:R-:W-:Y:S05]  /*8400*/  @!P0 BRA `(.L_x_158) ;  /* 0xfffffffc00f08947 */ /* 0x008fea000383ffff */
[----:B------:R-:W-:Y:S05]  /*8410*/  BRA `(.L_x_159) ;  /* 0xffffffb400c47947 */ /* 0x000fea000383ffff */
.L_x_68:
[----:B--2---:R-:W-:Y:S07]  /*8420*/  MOV R0, UR18 ;  /* 0x0000001200007c02 */ /* 0x004fee0008000f00 */
.L_x_160:
[----:B--2---:R2:W3:Y:S02]  /*8430*/  SYNCS.PHASECHK.TRANS64.TRYWAIT P0, [R0+URZ], R5 ;  /* 0x00000005000075a7 */ /* 0x0044e400080011ff */
[----:B---3--:R-:W-:Y:S05]  /*8440*/  @!P0 NANOSLEEP.SYNCS 0x989680 ;  /* 0x009896800000895d */ /* 0x008fea0003900000 */
[----:B------:R-:W3:Y:S02]  /*8450*/  @!P0 SYNCS.PHASECHK.TRANS64 P0, [R0+URZ], R5 ;  /* 0x00000005000085a7 */ /* 0x000ee400080010ff */
[----:B---3--:R-:W-:Y:S05]  /*8460*/  @!P0 BRA `(.L_x_160) ;  /* 0xfffffffc00f08947 */ /* 0x008fea000383ffff */
[----:B------:R-:W-:Y:S05]  /*8470*/  BRA `(.L_x_67) ;  /* 0xffffffb400e87947 */ /* 0x000fea000383ffff */
.L_x_71:
[----:B------:R-:W-:-:S07]  /*8480*/  MOV R0, UR4 ;  /* 0x0000000400007c02 */ /* 0x000fce0008000f00 */
.L_x_161:
[----:B--2---:R2:W4:Y:S02]  /*8490*/  SYNCS.PHASECHK.TRANS64.TRYWAIT P0, [R0+URZ], R3 ;  /* 0x00000003000075a7 */ /* 0x00452400080011ff */
[----:B----4-:R-:W-:Y:S05]  /*84a0*/  @!P0 NANOSLEEP.SYNCS 0x989680 ;  /* 0x009896800000895d */ /* 0x010fea0003900000 */
[----:B------:R-:W4:Y:S02]  /*84b0*/  @!P0 SYNCS.PHASECHK.TRANS64 P0, [R0+URZ], R3 ;  /* 0x00000003000085a7 */ /* 0x000f2400080010ff */
[----:B----4-:R-:W-:Y:S05]  /*84c0*/  @!P0 BRA `(.L_x_161) ;  /* 0xfffffffc00f08947 */ /* 0x010fea000383ffff */
[----:B------:R-:W-:Y:S05]  /*84d0*/  BRA `(.L_x_162) ;  /* 0xffffffb800e47947 */ /* 0x000fea000383ffff */
.L_x_72:
[----:B------:R-:W-:-:S07]  /*84e0*/  MOV R0, UR4 ;  /* 0x0000000400007c02 */ /* 0x000fce0008000f00 */
.L_x_163:
[----:B--2---:R2:W3:Y:S02]  /*84f0*/  SYNCS.PHASECHK.TRANS64.TRYWAIT P0, [R0+URZ], R3 ;  /* 0x00000003000075a7 */ /* 0x0044e400080011ff */
[----:B---3--:R-:W-:Y:S05]  /*8500*/  @!P0 NANOSLEEP.SYNCS 0x989680 ;  /* 0x009896800000895d */ /* 0x008fea0003900000 */
[----:B------:R-:W3:Y:S02]  /*8510*/  @!P0 SYNCS.PHASECHK.TRANS64 P0, [R0+URZ], R3 ;  /* 0x00000003000085a7 */ /* 0x000ee400080010ff */
[----:B---3--:R-:W-:Y:S05]  /*8520*/  @!P0 BRA `(.L_x_163) ;  /* 0xfffffffc00f08947 */ /* 0x008fea000383ffff */
[----:B------:R-:W-:Y:S05]  /*8530*/  BRA `(.L_x_164) ;  /* 0xffffffb800f07947 */ /* 0x000fea000383ffff */
.L_x_77:
[----:B------:R-:W-:Y:S07]  /*8540*/  MOV R0, UR24 ;  /* 0x0000001800007c02 */ /* 0x000fee0008000f00 */
.L_x_165:
[----:B--2---:R2:W4:Y:S02]  /*8550*/  SYNCS.PHASECHK.TRANS64.TRYWAIT P0, [R0+URZ+0x110], R2 ;  /* 0x00011002000075a7 */ /* 0x00452400080011ff */
[----:B----4-:R-:W-:Y:S05]  /*8560*/  @!P0 NANOSLEEP.SYNCS 0x989680 ;  /* 0x009896800000895d */ /* 0x010fea0003900000 */
[----:B------:R-:W4:Y:S02]  /*8570*/  @!P0 SYNCS.PHASECHK.TRANS64 P0, [R0+URZ+0x110], R2 ;  /* 0x00011002000085a7 */ /* 0x000f2400080010ff */
[----:B----4-:R-:W-:Y:S05]  /*8580*/  @!P0 BRA `(.L_x_165) ;  /* 0xfffffffc00f08947 */ /* 0x010fea000383ffff */
[----:B------:R-:W-:Y:S05]  /*8590*/  BRA `(.L_x_166) ;  /* 0xffffffc000247947 */ /* 0x000fea000383ffff */
.L_x_80:
[----:B------:R-:W-:Y:S07]  /*85a0*/  MOV R0, UR24 ;  /* 0x0000001800007c02 */ /* 0x000fee0008000f00 */
.L_x_167:
[----:B-1----:R1:W2:Y:S02]  /*85b0*/  SYNCS.PHASECHK.TRANS64.TRYWAIT P2, [R0+URZ+0x108], R2 ;  /* 0x00010802000075a7 */ /* 0x0022a400080411ff */
[----:B--2---:R-:W-:Y:S05]  /*85c0*/  @!P2 NANOSLEEP.SYNCS 0x989680 ;  /* 0x009896800000a95d */ /* 0x004fea0003900000 */
[----:B------:R-:W2:Y:S02]  /*85d0*/  @!P2 SYNCS.PHASECHK.TRANS64 P2, [R0+URZ+0x108], R2 ;  /* 0x000108020000a5a7 */ /* 0x000ea400080410ff */
[----:B--2---:R-:W-:Y:S05]  /*85e0*/  @!P2 BRA `(.L_x_167) ;  /* 0xfffffffc00f0a947 */ /* 0x004fea000383ffff */
[----:B------:R-:W-:Y:S05]  /*85f0*/  BRA `(.L_x_79) ;  /* 0xffffffc400847947 */ /* 0x000fea000383ffff */
.L_x_83:
[----:B------:R-:W-:Y:S07]  /*8600*/  MOV R0, UR4 ;  /* 0x0000000400007c02 */ /* 0x000fee0008000f00 */
.L_x_168:
[----:B-1----:R1:W2:Y:S02]  /*8610*/  SYNCS.PHASECHK.TRANS64.TRYWAIT P1, [R0+URZ+0xe8], R2 ;  /* 0x0000e802000075a7 */ /* 0x0022a400080211ff */
[----:B--2---:R-:W-:Y:S05]  /*8620*/  @!P1 NANOSLEEP.SYNCS 0x989680 ;  /* 0x009896800000995d */ /* 0x004fea0003900000 */
[----:B------:R-:W2:Y:S02]  /*8630*/  @!P1 SYNCS.PHASECHK.TRANS64 P1, [R0+URZ+0xe8], R2 ;  /* 0x0000e802000095a7 */ /* 0x000ea400080210ff */
[----:B--2---:R-:W-:Y:S05]  /*8640*/  @!P1 BRA `(.L_x_168) ;  /* 0xfffffffc00f09947 */ /* 0x004fea000383ffff */
[----:B------:R-:W-:Y:S05]  /*8650*/  BRA `(.L_x_169) ;  /* 0xffffffc8001c7947 */ /* 0x000fea000383ffff */
.L_x_84:
[----:B------:R-:W-:Y:S07]  /*8660*/  MOV R0, UR5 ;  /* 0x0000000500007c02 */ /* 0x000fee0008000f00 */
.L_x_170:
[----:B-1----:R1:W2:Y:S02]  /*8670*/  SYNCS.PHASECHK.TRANS64.TRYWAIT P0, [R0+URZ+0xe8], R2 ;  /* 0x0000e802000075a7 */ /* 0x0022a400080011ff */
[----:B--2---:R-:W-:Y:S05]  /*8680*/  @!P0 NANOSLEEP.SYNCS 0x989680 ;  /* 0x009896800000895d */ /* 0x004fea0003900000 */
[----:B------:R-:W2:Y:S02]  /*8690*/  @!P0 SYNCS.PHASECHK.TRANS64 P0, [R0+URZ+0xe8], R2 ;  /* 0x0000e802000085a7 */ /* 0x000ea400080010ff */
[----:B--2---:R-:W-:Y:S05]  /*86a0*/  @!P0 BRA `(.L_x_170) ;  /* 0xfffffffc00f08947 */ /* 0x004fea000383ffff */
[----:B------:R-:W-:Y:S05]  /*86b0*/  BRA `(.L_x_171) ;  /* 0xffffffc800847947 */ /* 0x000fea000383ffff */
.L_x_86:
[----:B------:R-:W-:-:S07]  /*86c0*/  MOV R0, UR4 ;  /* 0x0000000400007c02 */ /* 0x000fce0008000f00 */
.L_x_172:
[----:B-1----:R1:W3:Y:S02]  /*86d0*/  SYNCS.PHASECHK.TRANS64.TRYWAIT P0, [R0+URZ], R2 ;  /* 0x00000002000075a7 */ /* 0x0022e400080011ff */
[----:B---3--:R-:W-:Y:S05]  /*86e0*/  @!P0 NANOSLEEP.SYNCS 0x989680 ;  /* 0x009896800000895d */ /* 0x008fea0003900000 */
[----:B------:R-:W3:Y:S02]  /*86f0*/  @!P0 SYNCS.PHASECHK.TRANS64 P0, [R0+URZ], R2 ;  /* 0x00000002000085a7 */ /* 0x000ee400080010ff */
[----:B---3--:R-:W-:Y:S05]  /*8700*/  @!P0 BRA `(.L_x_172) ;  /* 0xfffffffc00f08947 */ /* 0x008fea000383ffff */
[----:B------:R-:W-:Y:S05]  /*8710*/  BRA `(.L_x_173) ;  /* 0xffffffcc00087947 */ /* 0x000fea000383ffff */
.L_x_87:
[----:B------:R-:W-:-:S07]  /*8720*/  MOV R0, UR5 ;  /* 0x0000000500007c02 */ /* 0x000fce0008000f00 */
.L_x_174:
[----:B-1----:R1:W2:Y:S02]  /*8730*/  SYNCS.PHASECHK.TRANS64.TRYWAIT P0, [R0+URZ], R2 ;  /* 0x00000002000075a7 */ /* 0x0022a400080011ff */
[----:B--2---:R-:W-:Y:S05]  /*8740*/  @!P0 NANOSLEEP.SYNCS 0x989680 ;  /* 0x009896800000895d */ /* 0x004fea0003900000 */
[----:B------:R-:W2:Y:S02]  /*8750*/  @!P0 SYNCS.PHASECHK.TRANS64 P0, [R0+URZ], R2 ;  /* 0x00000002000085a7 */ /* 0x000ea400080010ff */
[----:B--2---:R-:W-:Y:S05]  /*8760*/  @!P0 BRA `(.L_x_174) ;  /* 0xfffffffc00f08947 */ /* 0x004fea000383ffff */
[----:B------:R-:W-:Y:S05]  /*8770*/  BRA `(.L_x_175) ;  /* 0xffffffcc00147947 */ /* 0x000fea000383ffff */
.L_x_89:
[----:B------:R-:W-:Y:S07]  /*8780*/  MOV R0, UR48 ;  /* 0x0000003000007c02 */ /* 0x000fee0008000f00 */
.L_x_176:
[----:B-1----:R1:W2:Y:S02]  /*8790*/  SYNCS.PHASECHK.TRANS64.TRYWAIT P0, [R0+URZ+0x110], R2 ;  /* 0x00011002000075a7 */ /* 0x0022a400080011ff */
[----:B--2---:R-:W-:Y:S05]  /*87a0*/  @!P0 NANOSLEEP.SYNCS 0x989680 ;  /* 0x009896800000895d */ /* 0x004fea0003900000 */
[----:B------:R-:W2:Y:S02]  /*87b0*/  @!P0 SYNCS.PHASECHK.TRANS64 P0, [R0+URZ+0x110], R2 ;  /* 0x00011002000085a7 */ /* 0x000ea400080010ff */
[----:B--2---:R-:W-:Y:S05]  /*87c0*/  @!P0 BRA `(.L_x_176) ;  /* 0xfffffffc00f08947 */ /* 0x004fea000383ffff */
[----:B------:R-:W-:Y:S05]  /*87d0*/  BRA `(.L_x_177) ;  /* 0xffffffd0000c7947 */ /* 0x000fea000383ffff */
.L_x_99:
[----:B-1----:R1:W3:Y:S02]  /*87e0*/  SYNCS.PHASECHK.TRANS64.TRYWAIT P1, [R0+URZ+0xd0], R4 ;  /* 0x0000d004000075a7 */ /* 0x0022e400080211ff */
[----:B---3--:R-:W-:Y:S05]  /*87f0*/  @!P1 NANOSLEEP.SYNCS 0x989680 ;  /* 0x009896800000995d */ /* 0x008fea0003900000 */
[----:B------:R-:W3:Y:S02]  /*8800*/  @!P1 SYNCS.PHASECHK.TRANS64 P1, [R0+URZ+0xd0], R4 ;  /* 0x0000d004000095a7 */ /* 0x000ee400080210ff */
[----:B---3--:R-:W-:Y:S05]  /*8810*/  @!P1 BRA `(.L_x_99) ;  /* 0xfffffffc00f09947 */ /* 0x008fea000383ffff */
[----:B------:R-:W-:Y:S05]  /*8820*/  BRA `(.L_x_98) ;  /* 0xffffffdc00b87947 */ /* 0x000fea000383ffff */
.L_x_101:
[----:B---3--:R3:W4:Y:S02]  /*8830*/  SYNCS.PHASECHK.TRANS64.TRYWAIT P0, [R27+URZ+0x120], R3 ;  /* 0x000120031b0075a7 */ /* 0x00872400080011ff */
[----:B----4-:R-:W-:Y:S05]  /*8840*/  @!P0 NANOSLEEP.SYNCS 0x989680 ;  /* 0x009896800000895d */ /* 0x010fea0003900000 */
[----:B------:R-:W4:Y:S02]  /*8850*/  @!P0 SYNCS.PHASECHK.TRANS64 P0, [R27+URZ+0x120], R3 ;  /* 0x000120031b0085a7 */ /* 0x000f2400080010ff */
[----:B----4-:R-:W-:Y:S05]  /*8860*/  @!P0 BRA `(.L_x_101) ;  /* 0xfffffffc00f08947 */ /* 0x010fea000383ffff */
[----:B------:R-:W-:Y:S05]  /*8870*/  BRA `(.L_x_100) ;  /* 0xffffffe000087947 */ /* 0x000fea000383ffff */
.L_x_112:
[----:B-1----:R1:W2:Y:S02]  /*8880*/  SYNCS.PHASECHK.TRANS64.TRYWAIT P0, [R3+URZ+0xd0], R65 ;  /* 0x0000d041030075a7 */ /* 0x0022a400080011ff */
[----:B--2---:R-:W-:Y:S05]  /*8890*/  @!P0 NANOSLEEP.SYNCS 0x989680 ;  /* 0x009896800000895d */ /* 0x004fea0003900000 */
[----:B------:R-:W2:Y:S02]  /*88a0*/  @!P0 SYNCS.PHASECHK.TRANS64 P0, [R3+URZ+0xd0], R65 ;  /* 0x0000d041030085a7 */ /* 0x000ea400080010ff */
[----:B--2---:R-:W-:Y:S05]  /*88b0*/  @!P0 BRA `(.L_x_112) ;  /* 0xfffffffc00f08947 */ /* 0x004fea000383ffff */
[----:B------:R-:W-:Y:S05]  /*88c0*/  BRA `(.L_x_111) ;  /* 0xffffffe800247947 */ /* 0x000fea000383ffff */
        .weak           $__internal_0_$__cuda_sm10x_tcgen05_guardrail_trap_col_being_dealloced_not_returned_by_alloc
        .type           $__internal_0_$__cuda_sm10x_tcgen05_guardrail_trap_col_being_dealloced_not_returned_by_alloc,@function
        .size           $__internal_0_$__cuda_sm10x_tcgen05_guardrail_trap_col_being_dealloced_not_returned_by_alloc,($__internal_1_$__cuda_sm10x_tcgen05_guardrail_trap_phase_invalid_during_alloc - $__internal_0_$__cuda_sm10x_tcgen05_guardrail_trap_col_being_dealloced_not_returned_by_alloc)
$__internal_0_$__cuda_sm10x_tcgen05_guardrail_trap_col_being_dealloced_not_returned_by_alloc:
[----:B------:R-:W-:Y:S05]  /*88d0*/  BPT.TRAP 0x1 ;  /* 0x000000040000795c */ /* 0x000fea0000300000 */
[----:B------:R-:W-:-:S04]  /*88e0*/  MOV R3, 0x0 ;  /* 0x0000000000037802 */ /* 0x000fc80000000f00 */
[----:B------:R-:W-:Y:S05]  /*88f0*/  RET.REL.NODEC R2 `(_ZN7cutlass13device_kernelINS_4conv6kernel13ConvUniversalINS1_16ConvProblemShapeILNS1_8OperatorE0ELi2EEENS1_10collective14CollectiveConvINS1_47MainloopSm100TmaUmmaWarpSpecializedImplicitGemmILS5_0ELi13ELi2ELi1ELi2EN4cute5tupleIJNSA_1CILi2EEENSC_ILi1EEESE_EEEEENSB_IJNSC_ILi64EEESH_NSB_IJSH_EEEEEENS_10bfloat16_tESK_NSA_8TiledMMAINSA_8MMA_AtomIJNSA_20SM100_MMA_F16BF16_SSISK_SK_fLi64ELi64ELNSA_4UMMA5MajorE0ELSP_0ELNSO_7ScaleInE0ELSQ_0EEEEEENSA_6LayoutINSB_IJSE_SE_SE_EEENSB_IJNSC_ILi0EEESV_SV_EEEEENSB_IJNSA_10UnderscoreESY_SY_EEEEENS7_6detail27Sm100ImplicitGemmTileTraitsINSA_20SM90_TMA_LOAD_IM2COLENSA_14ComposedLayoutINSA_7SwizzleILi3ELi4ELi3EEENSA_18smem_ptr_flag_bitsILi16EEENST_INSB_IJNSC_ILi8EEESH_EEENSB_IJSH_SE_EEEEEEEvEENS12_INSA_23SM90_TMA_LOAD_MULTICASTES1D_vEEEENS_8epilogue10collective18CollectiveEpilogueINS1I_23Sm100TmaWarpSpecializedILi3ELi2ELi16ELb1ELb0EEEJSJ_NSB_IJNST_ISH_SE_EENST_INSC_ILi32EEESE_EEEEESK_NSB_IJNSB_IJlllEEESE_SV_EEESK_S1S_NS1I_6fusion15FusionCallbacksIS1M_NS1T_17LinearCombinationISK_fSK_fLNS_15FloatRoundStyleE2EEESJ_S1Q_JEEENSA_5SM1004TMEM4LOAD26SM100_TMEM_LOAD_16dp256b4xES13_NS14_INS15_ILi2ELi4ELi3EEES18_NST_INSB_IJS19_S1O_EEENSB_IJS1O_SE_EEEEEEENSA_17SM75_U32x4_LDSM_NENSA_21SM90_TMA_STORE_IM2COLES27_NSA_17SM90_U32x4_STSM_NENSA_39AutoVectorizingCopyWithAssumedAlignmentILi128EEEEEEvvEEEEvNT_6ParamsE) ;  /* 0xffffff7402c07950 */ /* 0x000fea0003c3ffff */
        .weak           $__internal_1_$__cuda_sm10x_tcgen05_guardrail_trap_phase_invalid_during_alloc
        .type           $__internal_1_$__cuda_sm10x_tcgen05_guardrail_trap_phase_invalid_during_alloc,@function
        .size           $__internal_1_$__cuda_sm10x_tcgen05_guardrail_trap_phase_invalid_during_alloc,($__internal_2_$__cuda_sm10x_tcgen05_guardrail_trap_unallocated_columns_being_dealloced - $__internal_1_$__cuda_sm10x_tcgen05_guardrail_trap_phase_invalid_during_alloc)
$__internal_1_$__cuda_sm10x_tcgen05_guardrail_trap_phase_invalid_during_alloc:
[----:B------:R-:W-:Y:S05]  /*8900*/  BPT.TRAP 0x1 ;  /* 0x000000040000795c */ /* 0x000fea0000300000 */
[----:B------:R-:W-:-:S04]  /*8910*/  HFMA2 R3, -RZ, RZ, 0, 0 ;  /* 0x00000000ff037431 */ /* 0x000fc800000001ff */
[----:B------:R-:W-:Y:S05]  /*8920*/  RET.REL.NODEC R2 `(_ZN7cutlass13device_kernelINS_4conv6kernel13ConvUniversalINS1_16ConvProblemShapeILNS1_8OperatorE0ELi2EEENS1_10collective14CollectiveConvINS1_47MainloopSm100TmaUmmaWarpSpecializedImplicitGemmILS5_0ELi13ELi2ELi1ELi2EN4cute5tupleIJNSA_1CILi2EEENSC_ILi1EEESE_EEEEENSB_IJNSC_ILi64EEESH_NSB_IJSH_EEEEEENS_10bfloat16_tESK_NSA_8TiledMMAINSA_8MMA_AtomIJNSA_20SM100_MMA_F16BF16_SSISK_SK_fLi64ELi64ELNSA_4UMMA5MajorE0ELSP_0ELNSO_7ScaleInE0ELSQ_0EEEEEENSA_6LayoutINSB_IJSE_SE_SE_EEENSB_IJNSC_ILi0EEESV_SV_EEEEENSB_IJNSA_10UnderscoreESY_SY_EEEEENS7_6detail27Sm100ImplicitGemmTileTraitsINSA_20SM90_TMA_LOAD_IM2COLENSA_14ComposedLayoutINSA_7SwizzleILi3ELi4ELi3EEENSA_18smem_ptr_flag_bitsILi16EEENST_INSB_IJNSC_ILi8EEESH_EEENSB_IJSH_SE_EEEEEEEvEENS12_INSA_23SM90_TMA_LOAD_MULTICASTES1D_vEEEENS_8epilogue10collective18CollectiveEpilogueINS1I_23Sm100TmaWarpSpecializedILi3ELi2ELi16ELb1ELb0EEEJSJ_NSB_IJNST_ISH_SE_EENST_INSC_ILi32EEESE_EEEEESK_NSB_IJNSB_IJlllEEESE_SV_EEESK_S1S_NS1I_6fusion15FusionCallbacksIS1M_NS1T_17LinearCombinationISK_fSK_fLNS_15FloatRoundStyleE2EEESJ_S1Q_JEEENSA_5SM1004TMEM4LOAD26SM100_TMEM_LOAD_16dp256b4xES13_NS14_INS15_ILi2ELi4ELi3EEES18_NST_INSB_IJS19_S1O_EEENSB_IJS1O_SE_EEEEEEENSA_17SM75_U32x4_LDSM_NENSA_21SM90_TMA_STORE_IM2COLES27_NSA_17SM90_U32x4_STSM_NENSA_39AutoVectorizingCopyWithAssumedAlignmentILi128EEEEEEvvEEEEvNT_6ParamsE) ;  /* 0xffffff7402b47950 */ /* 0x000fea0003c3ffff */
        .weak           $__internal_2_$__cuda_sm10x_tcgen05_guardrail_trap_unallocated_columns_being_dealloced
        .type           $__internal_2_$__cuda_sm10x_tcgen05_guardrail_trap_unallocated_columns_being_dealloced,@function
        .size           $__internal_2_$__cuda_sm10x_tcgen05_guardrail_trap_unallocated_columns_being_dealloced,(.L_x_179 - $__internal_2_$__cuda_sm10x_tcgen05_guardrail_trap_unallocated_columns_being_dealloced)
$__internal_2_$__cuda_sm10x_tcgen05_guardrail_trap_unallocated_columns_being_dealloced:
[----:B------:R-:W-:Y:S05]  /*8930*/  BPT.TRAP 0x1 ;  /* 0x000000040000795c */ /* 0x000fea0000300000 */
[----:B------:R-:W-:-:S04]  /*8940*/  MOV R3, 0x0 ;  /* 0x0000000000037802 */ /* 0x000fc80000000f00 */
[----:B------:R-:W-:Y:S05]  /*8950*/  RET.REL.NODEC R2 `(_ZN7cutlass13device_kernelINS_4conv6kernel13ConvUniversalINS1_16ConvProblemShapeILNS1_8OperatorE0ELi2EEENS1_10collective14CollectiveConvINS1_47MainloopSm100TmaUmmaWarpSpecializedImplicitGemmILS5_0ELi13ELi2ELi1ELi2EN4cute5tupleIJNSA_1CILi2EEENSC_ILi1EEESE_EEEEENSB_IJNSC_ILi64EEESH_NSB_IJSH_EEEEEENS_10bfloat16_tESK_NSA_8TiledMMAINSA_8MMA_AtomIJNSA_20SM100_MMA_F16BF16_SSISK_SK_fLi64ELi64ELNSA_4UMMA5MajorE0ELSP_0ELNSO_7ScaleInE0ELSQ_0EEEEEENSA_6LayoutINSB_IJSE_SE_SE_EEENSB_IJNSC_ILi0EEESV_SV_EEEEENSB_IJNSA_10UnderscoreESY_SY_EEEEENS7_6detail27Sm100ImplicitGemmTileTraitsINSA_20SM90_TMA_LOAD_IM2COLENSA_14ComposedLayoutINSA_7SwizzleILi3ELi4ELi3EEENSA_18smem_ptr_flag_bitsILi16EEENST_INSB_IJNSC_ILi8EEESH_EEENSB_IJSH_SE_EEEEEEEvEENS12_INSA_23SM90_TMA_LOAD_MULTICASTES1D_vEEEENS_8epilogue10collective18CollectiveEpilogueINS1I_23Sm100TmaWarpSpecializedILi3ELi2ELi16ELb1ELb0EEEJSJ_NSB_IJNST_ISH_SE_EENST_INSC_ILi32EEESE_EEEEESK_NSB_IJNSB_IJlllEEESE_SV_EEESK_S1S_NS1I_6fusion15FusionCallbacksIS1M_NS1T_17LinearCombinationISK_fSK_fLNS_15FloatRoundStyleE2EEESJ_S1Q_JEEENSA_5SM1004TMEM4LOAD26SM100_TMEM_LOAD_16dp256b4xES13_NS14_INS15_ILi2ELi4ELi3EEES18_NST_INSB_IJS19_S1O_EEENSB_IJS1O_SE_EEEEEEENSA_17SM75_U32x4_LDSM_NENSA_21SM90_TMA_STORE_IM2COLES27_NSA_17SM90_U32x4_STSM_NENSA_39AutoVectorizingCopyWithAssumedAlignmentILi128EEEEEEvvEEEEvNT_6ParamsE) ;  /* 0xffffff7402a87950 */ /* 0x000fea0003c3ffff */
.L_x_178:
[----:B------:R-:W-:-:S00]  /*8960*/  BRA `(.L_x_178) ;  /* 0xfffffffc00fc7947 */ /* 0x000fc0000383ffff */
[----:B------:R-:W-:-:S00]  /*8970*/  NOP ;  /* 0x0000000000007918 */ /* 0x000fc00000000000 */
        /* <DEDUP_REMOVED lines=8> */
.L_x_179:


//--------------------- .nv.global.init           --------------------------
	.section	.nv.global.init,"aw",@progbits
.nv.global.init:
	.type		$str$29,@object
	.size		$str$29,($str$30 - $str$29)
$str$29:
        /*0000*/ 	.byte	0x28, 0x61, 0x64, 0x64, 0x72, 0x65, 0x73, 0x73, 0x20, 0x26, 0x20, 0x6d, 0x61, 0x73, 0x6b, 0x29
        /*0010*/ 	.byte	0x20, 0x3d, 0x3d, 0x20, 0x30, 0x00
	.type		$str$30,@object
	.size		$str$30,($str$28 - $str$30)
$str$30:
        /*0016*/ 	.byte	0x2f, 0x74, 0x6d, 0x70, 0x2f, 0x63, 0x75, 0x74, 0x6c, 0x61, 0x73, 0x73, 0x5f, 0x73, 0x77, 0x65
        /*0026*/ 	.byte	0x65, 0x70, 0x5f, 0x73, 0x72, 0x63, 0x2f, 0x69, 0x6e, 0x63, 0x6c, 0x75, 0x64, 0x65, 0x2f, 0x63
        /*0036*/ 	.byte	0x75, 0x74, 0x65, 0x2f, 0x70, 0x6f, 0x69, 0x6e, 0x74, 0x65, 0x72, 0x5f, 0x66, 0x6c, 0x61, 0x67
        /*0046*/ 	.byte	0x67, 0x65, 0x64, 0x2e, 0x68, 0x70, 0x70, 0x00
	.type		$str$28,@object
	.size		$str$28,($str$27 - $str$28)
$str$28:
        /*004e*/ 	.byte	0x2f, 0x74, 0x6d, 0x70, 0x2f, 0x63, 0x75, 0x74, 0x6c, 0x61, 0x73, 0x73, 0x5f, 0x73, 0x77, 0x65
        /*005e*/ 	.byte	0x65, 0x70, 0x5f, 0x73, 0x72, 0x63, 0x2f, 0x69, 0x6e, 0x63, 0x6c, 0x75, 0x64, 0x65, 0x2f, 0x63
        /*006e*/ 	.byte	0x75, 0x74, 0x65, 0x2f, 0x61, 0x74, 0x6f, 0x6d, 0x2f, 0x63, 0x6f, 0x70, 0x79, 0x5f, 0x74, 0x72
        /*007e*/ 	.byte	0x61, 0x69, 0x74, 0x73, 0x5f, 0x73, 0x6d, 0x31, 0x30, 0x30, 0x2e, 0x68, 0x70, 0x70, 0x00
	.type		$str$27,@object
	.size		$str$27,(__unnamed_1 - $str$27)
$str$27:
        /*008d*/ 	.byte	0x28, 0x28, 0x75, 0x69, 0x6e, 0x74, 0x33, 0x32, 0x5f, 0x74, 0x28, 0x74, 0x68, 0x72, 0x65, 0x61
        /*009d*/ 	.byte	0x64, 0x49, 0x64, 0x78, 0x2e, 0x78, 0x29, 0x20, 0x2f, 0x20, 0x33, 0x32, 0x29, 0x20, 0x25, 0x20
        /*00ad*/ 	.byte	0x34, 0x29, 0x20, 0x3d, 0x3d, 0x20, 0x28, 0x28, 0x28, 0x74, 0x6d, 0x65, 0x6d, 0x5f, 0x61, 0x64
        /*00bd*/ 	.byte	0x64, 0x72, 0x20, 0x3e, 0x3e, 0x20, 0x31, 0x36, 0x29, 0x20, 0x2f, 0x20, 0x33, 0x32, 0x29, 0x20
        /*00cd*/ 	.byte	0x25, 0x20, 0x34, 0x29, 0x00
	.type		__unnamed_1,@object
	.size		__unnamed_1,(__unnamed_2 - __unnamed_1)
__unnamed_1:
        /*00d2*/ 	.byte	0x61, 0x75, 0x74, 0x6f, 0x20, 0x63, 0x75, 0x74, 0x65, 0x3a, 0x3a, 0x61, 0x73, 0x5f, 0x70, 0x6f
        /* <DEDUP_REMOVED lines=24> */
        /*0262*/ 	.byte	0x30, 0x34, 0x38, 0x3e, 0x3e, 0x3e, 0x3e, 0x5d, 0x00
	.type		__unnamed_2,@object
	.size		__unnamed_2,(.L_2 - __unnamed_2)
__unnamed_2:
        /* <DEDUP_REMOVED lines=45> */
        /*053b*/ 	.byte	0x3e, 0x3e, 0x3e, 0x5d, 0x00
.L_2:


//--------------------- .nv.shared._ZN7cutlass13device_kernelINS_4conv6kernel13ConvUniversalINS1_16ConvProblemShapeILNS1_8OperatorE0ELi2EEENS1_10collective14CollectiveConvINS1_47MainloopSm100TmaUmmaWarpSpecializedImplicitGemmILS5_0ELi13ELi2ELi1ELi2EN4cute5tupleIJNSA_1CILi2EEENSC_ILi1EEESE_EEEEENSB_IJNSC_ILi64EEESH_NSB_IJSH_EEEEEENS_10bfloat16_tESK_NSA_8TiledMMAINSA_8MMA_AtomIJNSA_20SM100_MMA_F16BF16_SSISK_SK_fLi64ELi64ELNSA_4UMMA5MajorE0ELSP_0ELNSO_7ScaleInE0ELSQ_0EEEEEENSA_6LayoutINSB_IJSE_SE_SE_EEENSB_IJNSC_ILi0EEESV_SV_EEEEENSB_IJNSA_10UnderscoreESY_SY_EEEEENS7_6detail27Sm100ImplicitGemmTileTraitsINSA_20SM90_TMA_LOAD_IM2COLENSA_14ComposedLayoutINSA_7SwizzleILi3ELi4ELi3EEENSA_18smem_ptr_flag_bitsILi16EEENST_INSB_IJNSC_ILi8EEESH_EEENSB_IJSH_SE_EEEEEEEvEENS12_INSA_23SM90_TMA_LOAD_MULTICASTES1D_vEEEENS_8epilogue10collective18CollectiveEpilogueINS1I_23Sm100TmaWarpSpecializedILi3ELi2ELi16ELb1ELb0EEEJSJ_NSB_IJNST_ISH_SE_EENST_INSC_ILi32EEESE_EEEEESK_NSB_IJNSB_IJlllEEESE_SV_EEESK_S1S_NS1I_6fusion15FusionCallbacksIS1M_NS1T_17LinearCombinationISK_fSK_fLNS_15FloatRoundStyleE2EEESJ_S1Q_JEEENSA_5SM1004TMEM4LOAD26SM100_TMEM_LOAD_16dp256b4xES13_NS14_INS15_ILi2ELi4ELi3EEES18_NST_INSB_IJS19_S1O_EEENSB_IJS1O_SE_EEEEEEENSA_17SM75_U32x4_LDSM_NENSA_21SM90_TMA_STORE_IM2COLES27_NSA_17SM90_U32x4_STSM_NENSA_39AutoVectorizingCopyWithAssumedAlignmentILi128EEEEEEvvEEEEvNT_6ParamsE --------------------------
	.section	.nv.shared._ZN7cutlass13device_kernelINS_4conv6kernel13ConvUniversalINS1_16ConvProblemShapeILNS1_8OperatorE0ELi2EEENS1_10collective14CollectiveConvINS1_47MainloopSm100TmaUmmaWarpSpecializedImplicitGemmILS5_0ELi13ELi2ELi1ELi2EN4cute5tupleIJNSA_1CILi2EEENSC_ILi1EEESE_EEEEENSB_IJNSC_ILi64EEESH_NSB_IJSH_EEEEEENS_10bfloat16_tESK_NSA_8TiledMMAINSA_8MMA_AtomIJNSA_20SM100_MMA_F16BF16_SSISK_SK_fLi64ELi64ELNSA_4UMMA5MajorE0ELSP_0ELNSO_7ScaleInE0ELSQ_0EEEEEENSA_6LayoutINSB_IJSE_SE_SE_EEENSB_IJNSC_ILi0EEESV_SV_EEEEENSB_IJNSA_10UnderscoreESY_SY_EEEEENS7_6detail27Sm100ImplicitGemmTileTraitsINSA_20SM90_TMA_LOAD_IM2COLENSA_14ComposedLayoutINSA_7SwizzleILi3ELi4ELi3EEENSA_18smem_ptr_flag_bitsILi16EEENST_INSB_IJNSC_ILi8EEESH_EEENSB_IJSH_SE_EEEEEEEvEENS12_INSA_23SM90_TMA_LOAD_MULTICASTES1D_vEEEENS_8epilogue10collective18CollectiveEpilogueINS1I_23Sm100TmaWarpSpecializedILi3ELi2ELi16ELb1ELb0EEEJSJ_NSB_IJNST_ISH_SE_EENST_INSC_ILi32EEESE_EEEEESK_NSB_IJNSB_IJlllEEESE_SV_EEESK_S1S_NS1I_6fusion15FusionCallbacksIS1M_NS1T_17LinearCombinationISK_fSK_fLNS_15FloatRoundStyleE2EEESJ_S1Q_JEEENSA_5SM1004TMEM4LOAD26SM100_TMEM_LOAD_16dp256b4xES13_NS14_INS15_ILi2ELi4ELi3EEES18_NST_INSB_IJS19_S1O_EEENSB_IJS1O_SE_EEEEEEENSA_17SM75_U32x4_LDSM_NENSA_21SM90_TMA_STORE_IM2COLES27_NSA_17SM90_U32x4_STSM_NENSA_39AutoVectorizingCopyWithAssumedAlignmentILi128EEEEEEvvEEEEvNT_6ParamsE,"aw",@nobits
	.sectionflags	@""
	.align	16
	.zero		1024


//--------------------- .nv.shared.reserved.0     --------------------------
	.section	.nv.shared.reserved.0,"aw",@nobits
	.weak		__nv_reservedSMEM_offset_0_alias
	.size		__nv_reservedSMEM_offset_0_alias, 0, 64
	.other		__nv_reservedSMEM_offset_0_alias,@"STO_CUDA_RESERVED_SHARED STV_DEFAULT"
__nv_reservedSMEM_offset_0_alias:
	.zero		0
.nv.shared.reserved.0:
	.zero		64
	.weak		__nv_reservedSMEM_tcgen05_partition
	.type		__nv_reservedSMEM_tcgen05_partition,@object
	.size		__nv_reservedSMEM_tcgen05_partition,(.L_0 - __nv_reservedSMEM_tcgen05_partition)
__nv_reservedSMEM_tcgen05_partition:
	.zero		32
.L_0:


//--------------------- .nv.global                --------------------------
	.section	.nv.global,"aw",@nobits
.nv.global:
	.type		_ZN39_INTERNAL_93830492_4_k_cu_2f814d1e_33704cute1_E,@object
	.size		_ZN39_INTERNAL_93830492_4_k_cu_2f814d1e_33704cute1_E,(_ZN39_INTERNAL_93830492_4_k_cu_2f814d1e_33704cuda3std3__45__cpo6cbeginE - _ZN39_INTERNAL_93830492_4_k_cu_2f814d1e_33704cute1_E)
_ZN39_INTERNAL_93830492_4_k_cu_2f814d1e_33704cute1_E:
	.zero		1
	.type		_ZN39_INTERNAL_93830492_4_k_cu_2f814d1e_33704cuda3std3__45__cpo6cbeginE,@object
	.size		_ZN39_INTERNAL_93830492_4_k_cu_2f814d1e_33704cuda3std3__45__cpo6cbeginE,(_ZN39_INTERNAL_93830492_4_k_cu_2f814d1e_33704cuda3std3__48in_placeE - _ZN39_INTERNAL_93830492_4_k_cu_2f814d1e_33704cuda3std3__45__cpo6cbeginE)
_ZN39_INTERNAL_93830492_4_k_cu_2f814d1e_33704cuda3std3__45__cpo6cbeginE:
	.zero		1
	.type		_ZN39_INTERNAL_93830492_4_k_cu_2f814d1e_33704cuda3std3__48in_placeE,@object
	.size		_ZN39_INTERNAL_93830492_4_k_cu_2f814d1e_33704cuda3std3__48in_placeE,(_ZN39_INTERNAL_93830492_4_k_cu_2f814d1e_33704cuda3std6ranges3__45__cpo9iter_moveE - _ZN39_INTERNAL_93830492_4_k_cu_2f814d1e_33704cuda3std3__48in_placeE)
_ZN39_INTERNAL_93830492_4_k_cu_2f814d1e_33704cuda3std3__48in_placeE:
	.zero		1
	.type		_ZN39_INTERNAL_93830492_4_k_cu_2f814d1e_33704cuda3std6ranges3__45__cpo9iter_moveE,@object
	.size		_ZN39_INTERNAL_93830492_4_k_cu_2f814d1e_33704cuda3std6ranges3__45__cpo9iter_moveE,(_ZN39_INTERNAL_93830492_4_k_cu_2f814d1e_33704cuda3std3__45__cpo5beginE - _ZN39_INTERNAL_93830492_4_k_cu_2f814d1e_33704cuda3std6ranges3__45__cpo9iter_moveE)
_ZN39_INTERNAL_93830492_4_k_cu_2f814d1e_33704cuda3std6ranges3__45__cpo9iter_moveE:
	.zero		1
	.type		_ZN39_INTERNAL_93830492_4_k_cu_2f814d1e_33704cuda3std3__45__cpo5beginE,@object
	.size		_ZN39_INTERNAL_93830492_4_k_cu_2f814d1e_33704cuda3std3__45__cpo5beginE,(_ZN39_INTERNAL_93830492_4_k_cu_2f814d1e_33704cuda3std3__441_GLOBAL__N__93830492_4_k_cu_2f814d1e_33706ignoreE - _ZN39_INTERNAL_93830492_4_k_cu_2f814d1e_33704cuda3std3__45__cpo5beginE)
_ZN39_INTERNAL_93830492_4_k_cu_2f814d1e_33704cuda3std3__45__cpo5beginE:
	.zero		1
	.type		_ZN39_INTERNAL_93830492_4_k_cu_2f814d1e_33704cuda3std3__441_GLOBAL__N__93830492_4_k_cu_2f814d1e_33706ignoreE,@object
	.size		_ZN39_INTERNAL_93830492_4_k_cu_2f814d1e_33704cuda3std3__441_GLOBAL__N__93830492_4_k_cu_2f814d1e_33706ignoreE,(_ZN39_INTERNAL_93830492_4_k_cu_2f814d1e_33704cute7productE - _ZN39_INTERNAL_93830492_4_k_cu_2f814d1e_33704cuda3std3__441_GLOBAL__N__93830492_4_k_cu_2f814d1e_33706ignoreE)
_ZN39_INTERNAL_93830492_4_k_cu_2f814d1e_33704cuda3std3__441_GLOBAL__N__93830492_4_k_cu_2f814d1e_33706ignoreE:
	.zero		1
	.type		_ZN39_INTERNAL_93830492_4_k_cu_2f814d1e_33704cute7productE,@object
	.size		_ZN39_INTERNAL_93830492_4_k_cu_2f814d1e_33704cute7productE,(_ZN39_INTERNAL_93830492_4_k_cu_2f814d1e_33704cuda3std3__45__cpo3endE - _ZN39_INTERNAL_93830492_4_k_cu_2f814d1e_33704cute7productE)
_ZN39_INTERNAL_93830492_4_k_cu_2f814d1e_33704cute7productE:
	.zero		1
	.type		_ZN39_INTERNAL_93830492_4_k_cu_2f814d1e_33704cuda3std3__45__cpo3endE,@object
	.size		_ZN39_INTERNAL_93830492_4_k_cu_2f814d1e_33704cuda3std3__45__cpo3endE,(_ZN39_INTERNAL_93830492_4_k_cu_2f814d1e_33704cuda3std3__419piecewise_constructE - _ZN39_INTERNAL_93830492_4_k_cu_2f814d1e_33704cuda3std3__45__cpo3endE)
_ZN39_INTERNAL_93830492_4_k_cu_2f814d1e_33704cuda3std3__45__cpo3endE:
	.zero		1
	.type		_ZN39_INTERNAL_93830492_4_k_cu_2f814d1e_33704cuda3std3__419piecewise_constructE,@object
	.size		_ZN39_INTERNAL_93830492_4_k_cu_2f814d1e_33704cuda3std3__419piecewise_constructE,(_ZN39_INTERNAL_93830492_4_k_cu_2f814d1e_33704cuda3std3__45__cpo4cendE - _ZN39_INTERNAL_93830492_4_k_cu_2f814d1e_33704cuda3std3__419piecewise_constructE)
_ZN39_INTERNAL_93830492_4_k_cu_2f814d1e_33704cuda3std3__419piecewise_constructE:
	.zero		1
	.type		_ZN39_INTERNAL_93830492_4_k_cu_2f814d1e_33704cuda3std3__45__cpo4cendE,@object
	.size		_ZN39_INTERNAL_93830492_4_k_cu_2f814d1e_33704cuda3std3__45__cpo4cendE,(_ZN39_INTERNAL_93830492_4_k_cu_2f814d1e_33704cuda3std6ranges3__45__cpo4swapE - _ZN39_INTERNAL_93830492_4_k_cu_2f814d1e_33704cuda3std3__45__cpo4cendE)
_ZN39_INTERNAL_93830492_4_k_cu_2f814d1e_33704cuda3std3__45__cpo4cendE:
	.zero		1
	.type		_ZN39_INTERNAL_93830492_4_k_cu_2f814d1e_33704cuda3std6ranges3__45__cpo4swapE,@object
	.size		_ZN39_INTERNAL_93830492_4_k_cu_2f814d1e_33704cuda3std6ranges3__45__cpo4swapE,(.L_10 - _ZN39_INTERNAL_93830492_4_k_cu_2f814d1e_33704cuda3std6ranges3__45__cpo4swapE)
_ZN39_INTERNAL_93830492_4_k_cu_2f814d1e_33704cuda3std6ranges3__45__cpo4swapE:
	.zero		1
.L_10:


//--------------------- .nv.constant0._ZN7cutlass13device_kernelINS_4conv6kernel13ConvUniversalINS1_16ConvProblemShapeILNS1_8OperatorE0ELi2EEENS1_10collective14CollectiveConvINS1_47MainloopSm100TmaUmmaWarpSpecializedImplicitGemmILS5_0ELi13ELi2ELi1ELi2EN4cute5tupleIJNSA_1CILi2EEENSC_ILi1EEESE_EEEEENSB_IJNSC_ILi64EEESH_NSB_IJSH_EEEEEENS_10bfloat16_tESK_NSA_8TiledMMAINSA_8MMA_AtomIJNSA_20SM100_MMA_F16BF16_SSISK_SK_fLi64ELi64ELNSA_4UMMA5MajorE0ELSP_0ELNSO_7ScaleInE0ELSQ_0EEEEEENSA_6LayoutINSB_IJSE_SE_SE_EEENSB_IJNSC_ILi0EEESV_SV_EEEEENSB_IJNSA_10UnderscoreESY_SY_EEEEENS7_6detail27Sm100ImplicitGemmTileTraitsINSA_20SM90_TMA_LOAD_IM2COLENSA_14ComposedLayoutINSA_7SwizzleILi3ELi4ELi3EEENSA_18smem_ptr_flag_bitsILi16EEENST_INSB_IJNSC_ILi8EEESH_EEENSB_IJSH_SE_EEEEEEEvEENS12_INSA_23SM90_TMA_LOAD_MULTICASTES1D_vEEEENS_8epilogue10collective18CollectiveEpilogueINS1I_23Sm100TmaWarpSpecializedILi3ELi2ELi16ELb1ELb0EEEJSJ_NSB_IJNST_ISH_SE_EENST_INSC_ILi32EEESE_EEEEESK_NSB_IJNSB_IJlllEEESE_SV_EEESK_S1S_NS1I_6fusion15FusionCallbacksIS1M_NS1T_17LinearCombinationISK_fSK_fLNS_15FloatRoundStyleE2EEESJ_S1Q_JEEENSA_5SM1004TMEM4LOAD26SM100_TMEM_LOAD_16dp256b4xES13_NS14_INS15_ILi2ELi4ELi3EEES18_NST_INSB_IJS19_S1O_EEENSB_IJS1O_SE_EEEEEEENSA_17SM75_U32x4_LDSM_NENSA_21SM90_TMA_STORE_IM2COLES27_NSA_17SM90_U32x4_STSM_NENSA_39AutoVectorizingCopyWithAssumedAlignmentILi128EEEEEEvvEEEEvNT_6ParamsE --------------------------
	.section	.nv.constant0._ZN7cutlass13device_kernelINS_4conv6kernel13ConvUniversalINS1_16ConvProblemShapeILNS1_8OperatorE0ELi2EEENS1_10collective14CollectiveConvINS1_47MainloopSm100TmaUmmaWarpSpecializedImplicitGemmILS5_0ELi13ELi2ELi1ELi2EN4cute5tupleIJNSA_1CILi2EEENSC_ILi1EEESE_EEEEENSB_IJNSC_ILi64EEESH_NSB_IJSH_EEEEEENS_10bfloat16_tESK_NSA_8TiledMMAINSA_8MMA_AtomIJNSA_20SM100_MMA_F16BF16_SSISK_SK_fLi64ELi64ELNSA_4UMMA5MajorE0ELSP_0ELNSO_7ScaleInE0ELSQ_0EEEEEENSA_6LayoutINSB_IJSE_SE_SE_EEENSB_IJNSC_ILi0EEESV_SV_EEEEENSB_IJNSA_10UnderscoreESY_SY_EEEEENS7_6detail27Sm100ImplicitGemmTileTraitsINSA_20SM90_TMA_LOAD_IM2COLENSA_14ComposedLayoutINSA_7SwizzleILi3ELi4ELi3EEENSA_18smem_ptr_flag_bitsILi16EEENST_INSB_IJNSC_ILi8EEESH_EEENSB_IJSH_SE_EEEEEEEvEENS12_INSA_23SM90_TMA_LOAD_MULTICASTES1D_vEEEENS_8epilogue10collective18CollectiveEpilogueINS1I_23Sm100TmaWarpSpecializedILi3ELi2ELi16ELb1ELb0EEEJSJ_NSB_IJNST_ISH_SE_EENST_INSC_ILi32EEESE_EEEEESK_NSB_IJNSB_IJlllEEESE_SV_EEESK_S1S_NS1I_6fusion15FusionCallbacksIS1M_NS1T_17LinearCombinationISK_fSK_fLNS_15FloatRoundStyleE2EEESJ_S1Q_JEEENSA_5SM1004TMEM4LOAD26SM100_TMEM_LOAD_16dp256b4xES13_NS14_INS15_ILi2ELi4ELi3EEES18_NST_INSB_IJS19_S1O_EEENSB_IJS1O_SE_EEEEEEENSA_17SM75_U32x4_LDSM_NENSA_21SM90_TMA_STORE_IM2COLES27_NSA_17SM90_U32x4_STSM_NENSA_39AutoVectorizingCopyWithAssumedAlignmentILi128EEEEEEvvEEEEvNT_6ParamsE,"a",@progbits
	.sectionflags	@""
	.align	4
.nv.constant0._ZN7cutlass13device_kernelINS_4conv6kernel13ConvUniversalINS1_16ConvProblemShapeILNS1_8OperatorE0ELi2EEENS1_10collective14CollectiveConvINS1_47MainloopSm100TmaUmmaWarpSpecializedImplicitGemmILS5_0ELi13ELi2ELi1ELi2EN4cute5tupleIJNSA_1CILi2EEENSC_ILi1EEESE_EEEEENSB_IJNSC_ILi64EEESH_NSB_IJSH_EEEEEENS_10bfloat16_tESK_NSA_8TiledMMAINSA_8MMA_AtomIJNSA_20SM100_MMA_F16BF16_SSISK_SK_fLi64ELi64ELNSA_4UMMA5MajorE0ELSP_0ELNSO_7ScaleInE0ELSQ_0EEEEEENSA_6LayoutINSB_IJSE_SE_SE_EEENSB_IJNSC_ILi0EEESV_SV_EEEEENSB_IJNSA_10UnderscoreESY_SY_EEEEENS7_6detail27Sm100ImplicitGemmTileTraitsINSA_20SM90_TMA_LOAD_IM2COLENSA_14ComposedLayoutINSA_7SwizzleILi3ELi4ELi3EEENSA_18smem_ptr_flag_bitsILi16EEENST_INSB_IJNSC_ILi8EEESH_EEENSB_IJSH_SE_EEEEEEEvEENS12_INSA_23SM90_TMA_LOAD_MULTICASTES1D_vEEEENS_8epilogue10collective18CollectiveEpilogueINS1I_23Sm100TmaWarpSpecializedILi3ELi2ELi16ELb1ELb0EEEJSJ_NSB_IJNST_ISH_SE_EENST_INSC_ILi32EEESE_EEEEESK_NSB_IJNSB_IJlllEEESE_SV_EEESK_S1S_NS1I_6fusion15FusionCallbacksIS1M_NS1T_17LinearCombinationISK_fSK_fLNS_15FloatRoundStyleE2EEESJ_S1Q_JEEENSA_5SM1004TMEM4LOAD26SM100_TMEM_LOAD_16dp256b4xES13_NS14_INS15_ILi2ELi4ELi3EEES18_NST_INSB_IJS19_S1O_EEENSB_IJS1O_SE_EEEEEEENSA_17SM75_U32x4_LDSM_NENSA_21SM90_TMA_STORE_IM2COLES27_NSA_17SM90_U32x4_STSM_NENSA_39AutoVectorizingCopyWithAssumedAlignmentILi128EEEEEEvvEEEEvNT_6ParamsE:
	.zero		2944


//--------------------- SYMBOLS --------------------------

	.type		.nv.reservedSmem.offset0,@object
	.size		.nv.reservedSmem.offset0,0x4
	.type		.nv.reservedSmem.cap,@object
	.size		.nv.reservedSmem.cap,0x4
	.type		__assertfail,@function
